//
// Generated by NVIDIA NVVM Compiler
//
// Compiler Build ID: CL-36424714
// Cuda compilation tools, release 13.0, V13.0.88
// Based on NVVM 20.0.0
//

.version 9.0
.target sm_100
.address_size 64

	// .globl	_Z12float_to_b16iPfS_
.extern .func  (.param .b32 func_retval0) vprintf
(
	.param .b64 vprintf_param_0,
	.param .b64 vprintf_param_1
)
;
.global .align 4 .b8 precalc_xorwow_matrix[102400];
.global .align 4 .b8 precalc_xorwow_offset_matrix[102400];
.global .align 4 .b8 mrg32k3aM1[2304];
.global .align 4 .b8 mrg32k3aM2[2304];
.global .align 4 .b8 mrg32k3aM1SubSeq[2016];
.global .align 4 .b8 mrg32k3aM2SubSeq[2016];
.global .align 4 .b8 mrg32k3aM1Seq[2304];
.global .align 4 .b8 mrg32k3aM2Seq[2304];
.const .align 8 .b8 __cr_lgamma_table[72];
.global .align 2 .b8 kSqrt2OverPi[2];
.global .align 2 .b8 kCoefficient[2];
.global .align 2 .b8 one_half_bfloat[2];
.global .align 2 .b8 one_bfloat[2];
.global .align 1 .b8 $str[26] = {86, 97, 108, 117, 101, 32, 49, 58, 32, 37, 102, 44, 32, 86, 97, 108, 117, 101, 32, 50, 58, 32, 37, 102, 10};

.visible .entry _Z12float_to_b16iPfS_(
	.param .u32 _Z12float_to_b16iPfS__param_0,
	.param .u64 .ptr .align 1 _Z12float_to_b16iPfS__param_1,
	.param .u64 .ptr .align 1 _Z12float_to_b16iPfS__param_2
)
{
	.reg .pred 	%p<2>;
	.reg .b16 	%rs<3>;
	.reg .b32 	%r<6>;
	.reg .b32 	%f<3>;
	.reg .b64 	%rd<8>;

	ld.param.u32 	%r2, [_Z12float_to_b16iPfS__param_0];
	ld.param.u64 	%rd1, [_Z12float_to_b16iPfS__param_1];
	ld.param.u64 	%rd2, [_Z12float_to_b16iPfS__param_2];
	mov.u32 	%r3, %ctaid.x;
	mov.u32 	%r4, %ntid.x;
	mov.u32 	%r5, %tid.x;
	mad.lo.s32 	%r1, %r3, %r4, %r5;
	setp.ge.s32 	%p1, %r1, %r2;
	@%p1 bra 	$L__BB0_2;
	cvta.to.global.u64 	%rd3, %rd1;
	cvta.to.global.u64 	%rd4, %rd2;
	mul.wide.s32 	%rd5, %r1, 4;
	add.s64 	%rd6, %rd3, %rd5;
	ld.global.f32 	%f1, [%rd6];
	// begin inline asm
	{  cvt.rn.bf16.f32 %rs1, %f1;}

	// end inline asm
	// begin inline asm
	{ cvt.f32.bf16 %f2, %rs1;}

	// end inline asm
	add.s64 	%rd7, %rd4, %rd5;
	st.global.f32 	[%rd7], %f2;
$L__BB0_2:
	ret;

}
	// .globl	_Z21device_initialize_arriiPfi
.visible .entry _Z21device_initialize_arriiPfi(
	.param .u32 _Z21device_initialize_arriiPfi_param_0,
	.param .u32 _Z21device_initialize_arriiPfi_param_1,
	.param .u64 .ptr .align 1 _Z21device_initialize_arriiPfi_param_2,
	.param .u32 _Z21device_initialize_arriiPfi_param_3
)
{
	.local .align 8 .b8 	__local_depot1[48];
	.reg .b64 	%SP;
	.reg .b64 	%SPL;
	.reg .pred 	%p<67>;
	.reg .b32 	%r<1215>;
	.reg .b32 	%f<35>;
	.reg .b64 	%rd<27>;

	mov.u64 	%SPL, __local_depot1;
	ld.param.u32 	%r544, [_Z21device_initialize_arriiPfi_param_0];
	ld.param.u32 	%r542, [_Z21device_initialize_arriiPfi_param_1];
	ld.param.u64 	%rd10, [_Z21device_initialize_arriiPfi_param_2];
	ld.param.u32 	%r543, [_Z21device_initialize_arriiPfi_param_3];
	mov.u32 	%r545, %ctaid.x;
	mov.u32 	%r546, %ntid.x;
	mov.u32 	%r547, %tid.x;
	mad.lo.s32 	%r1, %r545, %r546, %r547;
	setp.ge.s32 	%p1, %r1, %r544;
	@%p1 bra 	$L__BB1_117;
	add.u64 	%rd1, %SPL, 0;
	add.s32 	%r2, %r543, %r1;
	mov.b32 	%r949, 1478573778;
	mov.b32 	%r551, 716983765;
	st.local.v2.u32 	[%rd1], {%r551, %r949};
	mov.b32 	%r552, -123459836;
	mov.b32 	%r948, 1163863128;
	st.local.v2.u32 	[%rd1+8], {%r948, %r552};
	mov.b32 	%r945, 1360900310;
	mov.b32 	%r553, -589760388;
	st.local.v2.u32 	[%rd1+16], {%r553, %r945};
	setp.eq.s32 	%p2, %r2, 0;
	@%p2 bra 	$L__BB1_116;
	cvt.s64.s32 	%rd26, %r2;
	mov.b32 	%r932, 0;
	mov.b32 	%r949, 1478573778;
	mov.b32 	%r948, 1163863128;
	mov.b32 	%r945, 1360900310;
	mov.u64 	%rd13, precalc_xorwow_matrix;
$L__BB1_3:
	mov.u64 	%rd3, %rd26;
	and.b64  	%rd4, %rd3, 3;
	setp.eq.s64 	%p3, %rd4, 0;
	@%p3 bra 	$L__BB1_115;
	mul.wide.u32 	%rd12, %r932, 3200;
	add.s64 	%rd5, %rd13, %rd12;
	mov.b32 	%r945, 0;
	mov.u32 	%r946, %r945;
	mov.u32 	%r947, %r945;
	mov.u32 	%r948, %r945;
	mov.u32 	%r949, %r945;
	mov.u32 	%r938, %r945;
$L__BB1_5:
	mul.wide.u32 	%rd14, %r938, 4;
	add.s64 	%rd15, %rd1, %rd14;
	ld.local.u32 	%r13, [%rd15+4];
	shl.b32 	%r14, %r938, 5;
	mov.b32 	%r944, 0;
$L__BB1_6:
	.pragma "nounroll";
	shr.u32 	%r560, %r13, %r944;
	and.b32  	%r561, %r560, 1;
	setp.eq.b32 	%p4, %r561, 1;
	not.pred 	%p5, %p4;
	add.s32 	%r562, %r14, %r944;
	mul.lo.s32 	%r563, %r562, 5;
	mul.wide.u32 	%rd16, %r563, 4;
	add.s64 	%rd6, %rd5, %rd16;
	@%p5 bra 	$L__BB1_8;
	ld.global.u32 	%r564, [%rd6];
	xor.b32  	%r949, %r949, %r564;
	ld.global.u32 	%r565, [%rd6+4];
	xor.b32  	%r948, %r948, %r565;
	ld.global.u32 	%r566, [%rd6+8];
	xor.b32  	%r947, %r947, %r566;
	ld.global.u32 	%r567, [%rd6+12];
	xor.b32  	%r946, %r946, %r567;
	ld.global.u32 	%r568, [%rd6+16];
	xor.b32  	%r945, %r945, %r568;
$L__BB1_8:
	and.b32  	%r570, %r560, 2;
	setp.eq.s32 	%p6, %r570, 0;
	@%p6 bra 	$L__BB1_10;
	ld.global.u32 	%r571, [%rd6+20];
	xor.b32  	%r949, %r949, %r571;
	ld.global.u32 	%r572, [%rd6+24];
	xor.b32  	%r948, %r948, %r572;
	ld.global.u32 	%r573, [%rd6+28];
	xor.b32  	%r947, %r947, %r573;
	ld.global.u32 	%r574, [%rd6+32];
	xor.b32  	%r946, %r946, %r574;
	ld.global.u32 	%r575, [%rd6+36];
	xor.b32  	%r945, %r945, %r575;
$L__BB1_10:
	and.b32  	%r577, %r560, 4;
	setp.eq.s32 	%p7, %r577, 0;
	@%p7 bra 	$L__BB1_12;
	ld.global.u32 	%r578, [%rd6+40];
	xor.b32  	%r949, %r949, %r578;
	ld.global.u32 	%r579, [%rd6+44];
	xor.b32  	%r948, %r948, %r579;
	ld.global.u32 	%r580, [%rd6+48];
	xor.b32  	%r947, %r947, %r580;
	ld.global.u32 	%r581, [%rd6+52];
	xor.b32  	%r946, %r946, %r581;
	ld.global.u32 	%r582, [%rd6+56];
	xor.b32  	%r945, %r945, %r582;
$L__BB1_12:
	and.b32  	%r584, %r560, 8;
	setp.eq.s32 	%p8, %r584, 0;
	@%p8 bra 	$L__BB1_14;
	ld.global.u32 	%r585, [%rd6+60];
	xor.b32  	%r949, %r949, %r585;
	ld.global.u32 	%r586, [%rd6+64];
	xor.b32  	%r948, %r948, %r586;
	ld.global.u32 	%r587, [%rd6+68];
	xor.b32  	%r947, %r947, %r587;
	ld.global.u32 	%r588, [%rd6+72];
	xor.b32  	%r946, %r946, %r588;
	ld.global.u32 	%r589, [%rd6+76];
	xor.b32  	%r945, %r945, %r589;
$L__BB1_14:
	and.b32  	%r591, %r560, 16;
	setp.eq.s32 	%p9, %r591, 0;
	@%p9 bra 	$L__BB1_16;
	ld.global.u32 	%r592, [%rd6+80];
	xor.b32  	%r949, %r949, %r592;
	ld.global.u32 	%r593, [%rd6+84];
	xor.b32  	%r948, %r948, %r593;
	ld.global.u32 	%r594, [%rd6+88];
	xor.b32  	%r947, %r947, %r594;
	ld.global.u32 	%r595, [%rd6+92];
	xor.b32  	%r946, %r946, %r595;
	ld.global.u32 	%r596, [%rd6+96];
	xor.b32  	%r945, %r945, %r596;
$L__BB1_16:
	and.b32  	%r598, %r560, 32;
	setp.eq.s32 	%p10, %r598, 0;
	@%p10 bra 	$L__BB1_18;
	ld.global.u32 	%r599, [%rd6+100];
	xor.b32  	%r949, %r949, %r599;
	ld.global.u32 	%r600, [%rd6+104];
	xor.b32  	%r948, %r948, %r600;
	ld.global.u32 	%r601, [%rd6+108];
	xor.b32  	%r947, %r947, %r601;
	ld.global.u32 	%r602, [%rd6+112];
	xor.b32  	%r946, %r946, %r602;
	ld.global.u32 	%r603, [%rd6+116];
	xor.b32  	%r945, %r945, %r603;
$L__BB1_18:
	and.b32  	%r605, %r560, 64;
	setp.eq.s32 	%p11, %r605, 0;
	@%p11 bra 	$L__BB1_20;
	ld.global.u32 	%r606, [%rd6+120];
	xor.b32  	%r949, %r949, %r606;
	ld.global.u32 	%r607, [%rd6+124];
	xor.b32  	%r948, %r948, %r607;
	ld.global.u32 	%r608, [%rd6+128];
	xor.b32  	%r947, %r947, %r608;
	ld.global.u32 	%r609, [%rd6+132];
	xor.b32  	%r946, %r946, %r609;
	ld.global.u32 	%r610, [%rd6+136];
	xor.b32  	%r945, %r945, %r610;
$L__BB1_20:
	and.b32  	%r612, %r560, 128;
	setp.eq.s32 	%p12, %r612, 0;
	@%p12 bra 	$L__BB1_22;
	ld.global.u32 	%r613, [%rd6+140];
	xor.b32  	%r949, %r949, %r613;
	ld.global.u32 	%r614, [%rd6+144];
	xor.b32  	%r948, %r948, %r614;
	ld.global.u32 	%r615, [%rd6+148];
	xor.b32  	%r947, %r947, %r615;
	ld.global.u32 	%r616, [%rd6+152];
	xor.b32  	%r946, %r946, %r616;
	ld.global.u32 	%r617, [%rd6+156];
	xor.b32  	%r945, %r945, %r617;
$L__BB1_22:
	and.b32  	%r619, %r560, 256;
	setp.eq.s32 	%p13, %r619, 0;
	@%p13 bra 	$L__BB1_24;
	ld.global.u32 	%r620, [%rd6+160];
	xor.b32  	%r949, %r949, %r620;
	ld.global.u32 	%r621, [%rd6+164];
	xor.b32  	%r948, %r948, %r621;
	ld.global.u32 	%r622, [%rd6+168];
	xor.b32  	%r947, %r947, %r622;
	ld.global.u32 	%r623, [%rd6+172];
	xor.b32  	%r946, %r946, %r623;
	ld.global.u32 	%r624, [%rd6+176];
	xor.b32  	%r945, %r945, %r624;
$L__BB1_24:
	and.b32  	%r626, %r560, 512;
	setp.eq.s32 	%p14, %r626, 0;
	@%p14 bra 	$L__BB1_26;
	ld.global.u32 	%r627, [%rd6+180];
	xor.b32  	%r949, %r949, %r627;
	ld.global.u32 	%r628, [%rd6+184];
	xor.b32  	%r948, %r948, %r628;
	ld.global.u32 	%r629, [%rd6+188];
	xor.b32  	%r947, %r947, %r629;
	ld.global.u32 	%r630, [%rd6+192];
	xor.b32  	%r946, %r946, %r630;
	ld.global.u32 	%r631, [%rd6+196];
	xor.b32  	%r945, %r945, %r631;
$L__BB1_26:
	and.b32  	%r633, %r560, 1024;
	setp.eq.s32 	%p15, %r633, 0;
	@%p15 bra 	$L__BB1_28;
	ld.global.u32 	%r634, [%rd6+200];
	xor.b32  	%r949, %r949, %r634;
	ld.global.u32 	%r635, [%rd6+204];
	xor.b32  	%r948, %r948, %r635;
	ld.global.u32 	%r636, [%rd6+208];
	xor.b32  	%r947, %r947, %r636;
	ld.global.u32 	%r637, [%rd6+212];
	xor.b32  	%r946, %r946, %r637;
	ld.global.u32 	%r638, [%rd6+216];
	xor.b32  	%r945, %r945, %r638;
$L__BB1_28:
	and.b32  	%r640, %r560, 2048;
	setp.eq.s32 	%p16, %r640, 0;
	@%p16 bra 	$L__BB1_30;
	ld.global.u32 	%r641, [%rd6+220];
	xor.b32  	%r949, %r949, %r641;
	ld.global.u32 	%r642, [%rd6+224];
	xor.b32  	%r948, %r948, %r642;
	ld.global.u32 	%r643, [%rd6+228];
	xor.b32  	%r947, %r947, %r643;
	ld.global.u32 	%r644, [%rd6+232];
	xor.b32  	%r946, %r946, %r644;
	ld.global.u32 	%r645, [%rd6+236];
	xor.b32  	%r945, %r945, %r645;
$L__BB1_30:
	and.b32  	%r647, %r560, 4096;
	setp.eq.s32 	%p17, %r647, 0;
	@%p17 bra 	$L__BB1_32;
	ld.global.u32 	%r648, [%rd6+240];
	xor.b32  	%r949, %r949, %r648;
	ld.global.u32 	%r649, [%rd6+244];
	xor.b32  	%r948, %r948, %r649;
	ld.global.u32 	%r650, [%rd6+248];
	xor.b32  	%r947, %r947, %r650;
	ld.global.u32 	%r651, [%rd6+252];
	xor.b32  	%r946, %r946, %r651;
	ld.global.u32 	%r652, [%rd6+256];
	xor.b32  	%r945, %r945, %r652;
$L__BB1_32:
	and.b32  	%r654, %r560, 8192;
	setp.eq.s32 	%p18, %r654, 0;
	@%p18 bra 	$L__BB1_34;
	ld.global.u32 	%r655, [%rd6+260];
	xor.b32  	%r949, %r949, %r655;
	ld.global.u32 	%r656, [%rd6+264];
	xor.b32  	%r948, %r948, %r656;
	ld.global.u32 	%r657, [%rd6+268];
	xor.b32  	%r947, %r947, %r657;
	ld.global.u32 	%r658, [%rd6+272];
	xor.b32  	%r946, %r946, %r658;
	ld.global.u32 	%r659, [%rd6+276];
	xor.b32  	%r945, %r945, %r659;
$L__BB1_34:
	and.b32  	%r661, %r560, 16384;
	setp.eq.s32 	%p19, %r661, 0;
	@%p19 bra 	$L__BB1_36;
	ld.global.u32 	%r662, [%rd6+280];
	xor.b32  	%r949, %r949, %r662;
	ld.global.u32 	%r663, [%rd6+284];
	xor.b32  	%r948, %r948, %r663;
	ld.global.u32 	%r664, [%rd6+288];
	xor.b32  	%r947, %r947, %r664;
	ld.global.u32 	%r665, [%rd6+292];
	xor.b32  	%r946, %r946, %r665;
	ld.global.u32 	%r666, [%rd6+296];
	xor.b32  	%r945, %r945, %r666;
$L__BB1_36:
	and.b32  	%r668, %r560, 32768;
	setp.eq.s32 	%p20, %r668, 0;
	@%p20 bra 	$L__BB1_38;
	ld.global.u32 	%r669, [%rd6+300];
	xor.b32  	%r949, %r949, %r669;
	ld.global.u32 	%r670, [%rd6+304];
	xor.b32  	%r948, %r948, %r670;
	ld.global.u32 	%r671, [%rd6+308];
	xor.b32  	%r947, %r947, %r671;
	ld.global.u32 	%r672, [%rd6+312];
	xor.b32  	%r946, %r946, %r672;
	ld.global.u32 	%r673, [%rd6+316];
	xor.b32  	%r945, %r945, %r673;
$L__BB1_38:
	add.s32 	%r944, %r944, 16;
	setp.ne.s32 	%p21, %r944, 32;
	@%p21 bra 	$L__BB1_6;
	mad.lo.s32 	%r674, %r938, -31, %r14;
	add.s32 	%r938, %r674, 1;
	setp.ne.s32 	%p22, %r938, 5;
	@%p22 bra 	$L__BB1_5;
	st.local.u32 	[%rd1+4], %r949;
	st.local.v2.u32 	[%rd1+8], {%r948, %r947};
	st.local.v2.u32 	[%rd1+16], {%r946, %r945};
	setp.eq.s64 	%p23, %rd4, 1;
	@%p23 bra 	$L__BB1_115;
	mov.b32 	%r945, 0;
	mov.u32 	%r1038, %r945;
	mov.u32 	%r1039, %r945;
	mov.u32 	%r948, %r945;
	mov.u32 	%r949, %r945;
	mov.u32 	%r1030, %r945;
$L__BB1_42:
	mul.wide.u32 	%rd17, %r1030, 4;
	add.s64 	%rd18, %rd1, %rd17;
	ld.local.u32 	%r189, [%rd18+4];
	shl.b32 	%r190, %r1030, 5;
	mov.b32 	%r1036, 0;
$L__BB1_43:
	.pragma "nounroll";
	shr.u32 	%r677, %r189, %r1036;
	and.b32  	%r678, %r677, 1;
	setp.eq.b32 	%p24, %r678, 1;
	not.pred 	%p25, %p24;
	add.s32 	%r679, %r190, %r1036;
	mul.lo.s32 	%r680, %r679, 5;
	mul.wide.u32 	%rd19, %r680, 4;
	add.s64 	%rd7, %rd5, %rd19;
	@%p25 bra 	$L__BB1_45;
	ld.global.u32 	%r681, [%rd7];
	xor.b32  	%r949, %r949, %r681;
	ld.global.u32 	%r682, [%rd7+4];
	xor.b32  	%r948, %r948, %r682;
	ld.global.u32 	%r683, [%rd7+8];
	xor.b32  	%r1039, %r1039, %r683;
	ld.global.u32 	%r684, [%rd7+12];
	xor.b32  	%r1038, %r1038, %r684;
	ld.global.u32 	%r685, [%rd7+16];
	xor.b32  	%r945, %r945, %r685;
$L__BB1_45:
	and.b32  	%r687, %r677, 2;
	setp.eq.s32 	%p26, %r687, 0;
	@%p26 bra 	$L__BB1_47;
	ld.global.u32 	%r688, [%rd7+20];
	xor.b32  	%r949, %r949, %r688;
	ld.global.u32 	%r689, [%rd7+24];
	xor.b32  	%r948, %r948, %r689;
	ld.global.u32 	%r690, [%rd7+28];
	xor.b32  	%r1039, %r1039, %r690;
	ld.global.u32 	%r691, [%rd7+32];
	xor.b32  	%r1038, %r1038, %r691;
	ld.global.u32 	%r692, [%rd7+36];
	xor.b32  	%r945, %r945, %r692;
$L__BB1_47:
	and.b32  	%r694, %r677, 4;
	setp.eq.s32 	%p27, %r694, 0;
	@%p27 bra 	$L__BB1_49;
	ld.global.u32 	%r695, [%rd7+40];
	xor.b32  	%r949, %r949, %r695;
	ld.global.u32 	%r696, [%rd7+44];
	xor.b32  	%r948, %r948, %r696;
	ld.global.u32 	%r697, [%rd7+48];
	xor.b32  	%r1039, %r1039, %r697;
	ld.global.u32 	%r698, [%rd7+52];
	xor.b32  	%r1038, %r1038, %r698;
	ld.global.u32 	%r699, [%rd7+56];
	xor.b32  	%r945, %r945, %r699;
$L__BB1_49:
	and.b32  	%r701, %r677, 8;
	setp.eq.s32 	%p28, %r701, 0;
	@%p28 bra 	$L__BB1_51;
	ld.global.u32 	%r702, [%rd7+60];
	xor.b32  	%r949, %r949, %r702;
	ld.global.u32 	%r703, [%rd7+64];
	xor.b32  	%r948, %r948, %r703;
	ld.global.u32 	%r704, [%rd7+68];
	xor.b32  	%r1039, %r1039, %r704;
	ld.global.u32 	%r705, [%rd7+72];
	xor.b32  	%r1038, %r1038, %r705;
	ld.global.u32 	%r706, [%rd7+76];
	xor.b32  	%r945, %r945, %r706;
$L__BB1_51:
	and.b32  	%r708, %r677, 16;
	setp.eq.s32 	%p29, %r708, 0;
	@%p29 bra 	$L__BB1_53;
	ld.global.u32 	%r709, [%rd7+80];
	xor.b32  	%r949, %r949, %r709;
	ld.global.u32 	%r710, [%rd7+84];
	xor.b32  	%r948, %r948, %r710;
	ld.global.u32 	%r711, [%rd7+88];
	xor.b32  	%r1039, %r1039, %r711;
	ld.global.u32 	%r712, [%rd7+92];
	xor.b32  	%r1038, %r1038, %r712;
	ld.global.u32 	%r713, [%rd7+96];
	xor.b32  	%r945, %r945, %r713;
$L__BB1_53:
	and.b32  	%r715, %r677, 32;
	setp.eq.s32 	%p30, %r715, 0;
	@%p30 bra 	$L__BB1_55;
	ld.global.u32 	%r716, [%rd7+100];
	xor.b32  	%r949, %r949, %r716;
	ld.global.u32 	%r717, [%rd7+104];
	xor.b32  	%r948, %r948, %r717;
	ld.global.u32 	%r718, [%rd7+108];
	xor.b32  	%r1039, %r1039, %r718;
	ld.global.u32 	%r719, [%rd7+112];
	xor.b32  	%r1038, %r1038, %r719;
	ld.global.u32 	%r720, [%rd7+116];
	xor.b32  	%r945, %r945, %r720;
$L__BB1_55:
	and.b32  	%r722, %r677, 64;
	setp.eq.s32 	%p31, %r722, 0;
	@%p31 bra 	$L__BB1_57;
	ld.global.u32 	%r723, [%rd7+120];
	xor.b32  	%r949, %r949, %r723;
	ld.global.u32 	%r724, [%rd7+124];
	xor.b32  	%r948, %r948, %r724;
	ld.global.u32 	%r725, [%rd7+128];
	xor.b32  	%r1039, %r1039, %r725;
	ld.global.u32 	%r726, [%rd7+132];
	xor.b32  	%r1038, %r1038, %r726;
	ld.global.u32 	%r727, [%rd7+136];
	xor.b32  	%r945, %r945, %r727;
$L__BB1_57:
	and.b32  	%r729, %r677, 128;
	setp.eq.s32 	%p32, %r729, 0;
	@%p32 bra 	$L__BB1_59;
	ld.global.u32 	%r730, [%rd7+140];
	xor.b32  	%r949, %r949, %r730;
	ld.global.u32 	%r731, [%rd7+144];
	xor.b32  	%r948, %r948, %r731;
	ld.global.u32 	%r732, [%rd7+148];
	xor.b32  	%r1039, %r1039, %r732;
	ld.global.u32 	%r733, [%rd7+152];
	xor.b32  	%r1038, %r1038, %r733;
	ld.global.u32 	%r734, [%rd7+156];
	xor.b32  	%r945, %r945, %r734;
$L__BB1_59:
	and.b32  	%r736, %r677, 256;
	setp.eq.s32 	%p33, %r736, 0;
	@%p33 bra 	$L__BB1_61;
	ld.global.u32 	%r737, [%rd7+160];
	xor.b32  	%r949, %r949, %r737;
	ld.global.u32 	%r738, [%rd7+164];
	xor.b32  	%r948, %r948, %r738;
	ld.global.u32 	%r739, [%rd7+168];
	xor.b32  	%r1039, %r1039, %r739;
	ld.global.u32 	%r740, [%rd7+172];
	xor.b32  	%r1038, %r1038, %r740;
	ld.global.u32 	%r741, [%rd7+176];
	xor.b32  	%r945, %r945, %r741;
$L__BB1_61:
	and.b32  	%r743, %r677, 512;
	setp.eq.s32 	%p34, %r743, 0;
	@%p34 bra 	$L__BB1_63;
	ld.global.u32 	%r744, [%rd7+180];
	xor.b32  	%r949, %r949, %r744;
	ld.global.u32 	%r745, [%rd7+184];
	xor.b32  	%r948, %r948, %r745;
	ld.global.u32 	%r746, [%rd7+188];
	xor.b32  	%r1039, %r1039, %r746;
	ld.global.u32 	%r747, [%rd7+192];
	xor.b32  	%r1038, %r1038, %r747;
	ld.global.u32 	%r748, [%rd7+196];
	xor.b32  	%r945, %r945, %r748;
$L__BB1_63:
	and.b32  	%r750, %r677, 1024;
	setp.eq.s32 	%p35, %r750, 0;
	@%p35 bra 	$L__BB1_65;
	ld.global.u32 	%r751, [%rd7+200];
	xor.b32  	%r949, %r949, %r751;
	ld.global.u32 	%r752, [%rd7+204];
	xor.b32  	%r948, %r948, %r752;
	ld.global.u32 	%r753, [%rd7+208];
	xor.b32  	%r1039, %r1039, %r753;
	ld.global.u32 	%r754, [%rd7+212];
	xor.b32  	%r1038, %r1038, %r754;
	ld.global.u32 	%r755, [%rd7+216];
	xor.b32  	%r945, %r945, %r755;
$L__BB1_65:
	and.b32  	%r757, %r677, 2048;
	setp.eq.s32 	%p36, %r757, 0;
	@%p36 bra 	$L__BB1_67;
	ld.global.u32 	%r758, [%rd7+220];
	xor.b32  	%r949, %r949, %r758;
	ld.global.u32 	%r759, [%rd7+224];
	xor.b32  	%r948, %r948, %r759;
	ld.global.u32 	%r760, [%rd7+228];
	xor.b32  	%r1039, %r1039, %r760;
	ld.global.u32 	%r761, [%rd7+232];
	xor.b32  	%r1038, %r1038, %r761;
	ld.global.u32 	%r762, [%rd7+236];
	xor.b32  	%r945, %r945, %r762;
$L__BB1_67:
	and.b32  	%r764, %r677, 4096;
	setp.eq.s32 	%p37, %r764, 0;
	@%p37 bra 	$L__BB1_69;
	ld.global.u32 	%r765, [%rd7+240];
	xor.b32  	%r949, %r949, %r765;
	ld.global.u32 	%r766, [%rd7+244];
	xor.b32  	%r948, %r948, %r766;
	ld.global.u32 	%r767, [%rd7+248];
	xor.b32  	%r1039, %r1039, %r767;
	ld.global.u32 	%r768, [%rd7+252];
	xor.b32  	%r1038, %r1038, %r768;
	ld.global.u32 	%r769, [%rd7+256];
	xor.b32  	%r945, %r945, %r769;
$L__BB1_69:
	and.b32  	%r771, %r677, 8192;
	setp.eq.s32 	%p38, %r771, 0;
	@%p38 bra 	$L__BB1_71;
	ld.global.u32 	%r772, [%rd7+260];
	xor.b32  	%r949, %r949, %r772;
	ld.global.u32 	%r773, [%rd7+264];
	xor.b32  	%r948, %r948, %r773;
	ld.global.u32 	%r774, [%rd7+268];
	xor.b32  	%r1039, %r1039, %r774;
	ld.global.u32 	%r775, [%rd7+272];
	xor.b32  	%r1038, %r1038, %r775;
	ld.global.u32 	%r776, [%rd7+276];
	xor.b32  	%r945, %r945, %r776;
$L__BB1_71:
	and.b32  	%r778, %r677, 16384;
	setp.eq.s32 	%p39, %r778, 0;
	@%p39 bra 	$L__BB1_73;
	ld.global.u32 	%r779, [%rd7+280];
	xor.b32  	%r949, %r949, %r779;
	ld.global.u32 	%r780, [%rd7+284];
	xor.b32  	%r948, %r948, %r780;
	ld.global.u32 	%r781, [%rd7+288];
	xor.b32  	%r1039, %r1039, %r781;
	ld.global.u32 	%r782, [%rd7+292];
	xor.b32  	%r1038, %r1038, %r782;
	ld.global.u32 	%r783, [%rd7+296];
	xor.b32  	%r945, %r945, %r783;
$L__BB1_73:
	and.b32  	%r785, %r677, 32768;
	setp.eq.s32 	%p40, %r785, 0;
	@%p40 bra 	$L__BB1_75;
	ld.global.u32 	%r786, [%rd7+300];
	xor.b32  	%r949, %r949, %r786;
	ld.global.u32 	%r787, [%rd7+304];
	xor.b32  	%r948, %r948, %r787;
	ld.global.u32 	%r788, [%rd7+308];
	xor.b32  	%r1039, %r1039, %r788;
	ld.global.u32 	%r789, [%rd7+312];
	xor.b32  	%r1038, %r1038, %r789;
	ld.global.u32 	%r790, [%rd7+316];
	xor.b32  	%r945, %r945, %r790;
$L__BB1_75:
	add.s32 	%r1036, %r1036, 16;
	setp.ne.s32 	%p41, %r1036, 32;
	@%p41 bra 	$L__BB1_43;
	mad.lo.s32 	%r791, %r1030, -31, %r190;
	add.s32 	%r1030, %r791, 1;
	setp.ne.s32 	%p42, %r1030, 5;
	@%p42 bra 	$L__BB1_42;
	st.local.u32 	[%rd1+4], %r949;
	st.local.v2.u32 	[%rd1+8], {%r948, %r1039};
	st.local.v2.u32 	[%rd1+16], {%r1038, %r945};
	setp.ne.s64 	%p43, %rd4, 3;
	@%p43 bra 	$L__BB1_115;
	mov.b32 	%r945, 0;
	mov.u32 	%r1130, %r945;
	mov.u32 	%r1131, %r945;
	mov.u32 	%r948, %r945;
	mov.u32 	%r949, %r945;
	mov.u32 	%r1122, %r945;
$L__BB1_79:
	mul.wide.u32 	%rd20, %r1122, 4;
	add.s64 	%rd21, %rd1, %rd20;
	ld.local.u32 	%r365, [%rd21+4];
	shl.b32 	%r366, %r1122, 5;
	mov.b32 	%r1128, 0;
$L__BB1_80:
	.pragma "nounroll";
	shr.u32 	%r794, %r365, %r1128;
	and.b32  	%r795, %r794, 1;
	setp.eq.b32 	%p44, %r795, 1;
	not.pred 	%p45, %p44;
	add.s32 	%r796, %r366, %r1128;
	mul.lo.s32 	%r797, %r796, 5;
	mul.wide.u32 	%rd22, %r797, 4;
	add.s64 	%rd8, %rd5, %rd22;
	@%p45 bra 	$L__BB1_82;
	ld.global.u32 	%r798, [%rd8];
	xor.b32  	%r949, %r949, %r798;
	ld.global.u32 	%r799, [%rd8+4];
	xor.b32  	%r948, %r948, %r799;
	ld.global.u32 	%r800, [%rd8+8];
	xor.b32  	%r1131, %r1131, %r800;
	ld.global.u32 	%r801, [%rd8+12];
	xor.b32  	%r1130, %r1130, %r801;
	ld.global.u32 	%r802, [%rd8+16];
	xor.b32  	%r945, %r945, %r802;
$L__BB1_82:
	and.b32  	%r804, %r794, 2;
	setp.eq.s32 	%p46, %r804, 0;
	@%p46 bra 	$L__BB1_84;
	ld.global.u32 	%r805, [%rd8+20];
	xor.b32  	%r949, %r949, %r805;
	ld.global.u32 	%r806, [%rd8+24];
	xor.b32  	%r948, %r948, %r806;
	ld.global.u32 	%r807, [%rd8+28];
	xor.b32  	%r1131, %r1131, %r807;
	ld.global.u32 	%r808, [%rd8+32];
	xor.b32  	%r1130, %r1130, %r808;
	ld.global.u32 	%r809, [%rd8+36];
	xor.b32  	%r945, %r945, %r809;
$L__BB1_84:
	and.b32  	%r811, %r794, 4;
	setp.eq.s32 	%p47, %r811, 0;
	@%p47 bra 	$L__BB1_86;
	ld.global.u32 	%r812, [%rd8+40];
	xor.b32  	%r949, %r949, %r812;
	ld.global.u32 	%r813, [%rd8+44];
	xor.b32  	%r948, %r948, %r813;
	ld.global.u32 	%r814, [%rd8+48];
	xor.b32  	%r1131, %r1131, %r814;
	ld.global.u32 	%r815, [%rd8+52];
	xor.b32  	%r1130, %r1130, %r815;
	ld.global.u32 	%r816, [%rd8+56];
	xor.b32  	%r945, %r945, %r816;
$L__BB1_86:
	and.b32  	%r818, %r794, 8;
	setp.eq.s32 	%p48, %r818, 0;
	@%p48 bra 	$L__BB1_88;
	ld.global.u32 	%r819, [%rd8+60];
	xor.b32  	%r949, %r949, %r819;
	ld.global.u32 	%r820, [%rd8+64];
	xor.b32  	%r948, %r948, %r820;
	ld.global.u32 	%r821, [%rd8+68];
	xor.b32  	%r1131, %r1131, %r821;
	ld.global.u32 	%r822, [%rd8+72];
	xor.b32  	%r1130, %r1130, %r822;
	ld.global.u32 	%r823, [%rd8+76];
	xor.b32  	%r945, %r945, %r823;
$L__BB1_88:
	and.b32  	%r825, %r794, 16;
	setp.eq.s32 	%p49, %r825, 0;
	@%p49 bra 	$L__BB1_90;
	ld.global.u32 	%r826, [%rd8+80];
	xor.b32  	%r949, %r949, %r826;
	ld.global.u32 	%r827, [%rd8+84];
	xor.b32  	%r948, %r948, %r827;
	ld.global.u32 	%r828, [%rd8+88];
	xor.b32  	%r1131, %r1131, %r828;
	ld.global.u32 	%r829, [%rd8+92];
	xor.b32  	%r1130, %r1130, %r829;
	ld.global.u32 	%r830, [%rd8+96];
	xor.b32  	%r945, %r945, %r830;
$L__BB1_90:
	and.b32  	%r832, %r794, 32;
	setp.eq.s32 	%p50, %r832, 0;
	@%p50 bra 	$L__BB1_92;
	ld.global.u32 	%r833, [%rd8+100];
	xor.b32  	%r949, %r949, %r833;
	ld.global.u32 	%r834, [%rd8+104];
	xor.b32  	%r948, %r948, %r834;
	ld.global.u32 	%r835, [%rd8+108];
	xor.b32  	%r1131, %r1131, %r835;
	ld.global.u32 	%r836, [%rd8+112];
	xor.b32  	%r1130, %r1130, %r836;
	ld.global.u32 	%r837, [%rd8+116];
	xor.b32  	%r945, %r945, %r837;
$L__BB1_92:
	and.b32  	%r839, %r794, 64;
	setp.eq.s32 	%p51, %r839, 0;
	@%p51 bra 	$L__BB1_94;
	ld.global.u32 	%r840, [%rd8+120];
	xor.b32  	%r949, %r949, %r840;
	ld.global.u32 	%r841, [%rd8+124];
	xor.b32  	%r948, %r948, %r841;
	ld.global.u32 	%r842, [%rd8+128];
	xor.b32  	%r1131, %r1131, %r842;
	ld.global.u32 	%r843, [%rd8+132];
	xor.b32  	%r1130, %r1130, %r843;
	ld.global.u32 	%r844, [%rd8+136];
	xor.b32  	%r945, %r945, %r844;
$L__BB1_94:
	and.b32  	%r846, %r794, 128;
	setp.eq.s32 	%p52, %r846, 0;
	@%p52 bra 	$L__BB1_96;
	ld.global.u32 	%r847, [%rd8+140];
	xor.b32  	%r949, %r949, %r847;
	ld.global.u32 	%r848, [%rd8+144];
	xor.b32  	%r948, %r948, %r848;
	ld.global.u32 	%r849, [%rd8+148];
	xor.b32  	%r1131, %r1131, %r849;
	ld.global.u32 	%r850, [%rd8+152];
	xor.b32  	%r1130, %r1130, %r850;
	ld.global.u32 	%r851, [%rd8+156];
	xor.b32  	%r945, %r945, %r851;
$L__BB1_96:
	and.b32  	%r853, %r794, 256;
	setp.eq.s32 	%p53, %r853, 0;
	@%p53 bra 	$L__BB1_98;
	ld.global.u32 	%r854, [%rd8+160];
	xor.b32  	%r949, %r949, %r854;
	ld.global.u32 	%r855, [%rd8+164];
	xor.b32  	%r948, %r948, %r855;
	ld.global.u32 	%r856, [%rd8+168];
	xor.b32  	%r1131, %r1131, %r856;
	ld.global.u32 	%r857, [%rd8+172];
	xor.b32  	%r1130, %r1130, %r857;
	ld.global.u32 	%r858, [%rd8+176];
	xor.b32  	%r945, %r945, %r858;
$L__BB1_98:
	and.b32  	%r860, %r794, 512;
	setp.eq.s32 	%p54, %r860, 0;
	@%p54 bra 	$L__BB1_100;
	ld.global.u32 	%r861, [%rd8+180];
	xor.b32  	%r949, %r949, %r861;
	ld.global.u32 	%r862, [%rd8+184];
	xor.b32  	%r948, %r948, %r862;
	ld.global.u32 	%r863, [%rd8+188];
	xor.b32  	%r1131, %r1131, %r863;
	ld.global.u32 	%r864, [%rd8+192];
	xor.b32  	%r1130, %r1130, %r864;
	ld.global.u32 	%r865, [%rd8+196];
	xor.b32  	%r945, %r945, %r865;
$L__BB1_100:
	and.b32  	%r867, %r794, 1024;
	setp.eq.s32 	%p55, %r867, 0;
	@%p55 bra 	$L__BB1_102;
	ld.global.u32 	%r868, [%rd8+200];
	xor.b32  	%r949, %r949, %r868;
	ld.global.u32 	%r869, [%rd8+204];
	xor.b32  	%r948, %r948, %r869;
	ld.global.u32 	%r870, [%rd8+208];
	xor.b32  	%r1131, %r1131, %r870;
	ld.global.u32 	%r871, [%rd8+212];
	xor.b32  	%r1130, %r1130, %r871;
	ld.global.u32 	%r872, [%rd8+216];
	xor.b32  	%r945, %r945, %r872;
$L__BB1_102:
	and.b32  	%r874, %r794, 2048;
	setp.eq.s32 	%p56, %r874, 0;
	@%p56 bra 	$L__BB1_104;
	ld.global.u32 	%r875, [%rd8+220];
	xor.b32  	%r949, %r949, %r875;
	ld.global.u32 	%r876, [%rd8+224];
	xor.b32  	%r948, %r948, %r876;
	ld.global.u32 	%r877, [%rd8+228];
	xor.b32  	%r1131, %r1131, %r877;
	ld.global.u32 	%r878, [%rd8+232];
	xor.b32  	%r1130, %r1130, %r878;
	ld.global.u32 	%r879, [%rd8+236];
	xor.b32  	%r945, %r945, %r879;
$L__BB1_104:
	and.b32  	%r881, %r794, 4096;
	setp.eq.s32 	%p57, %r881, 0;
	@%p57 bra 	$L__BB1_106;
	ld.global.u32 	%r882, [%rd8+240];
	xor.b32  	%r949, %r949, %r882;
	ld.global.u32 	%r883, [%rd8+244];
	xor.b32  	%r948, %r948, %r883;
	ld.global.u32 	%r884, [%rd8+248];
	xor.b32  	%r1131, %r1131, %r884;
	ld.global.u32 	%r885, [%rd8+252];
	xor.b32  	%r1130, %r1130, %r885;
	ld.global.u32 	%r886, [%rd8+256];
	xor.b32  	%r945, %r945, %r886;
$L__BB1_106:
	and.b32  	%r888, %r794, 8192;
	setp.eq.s32 	%p58, %r888, 0;
	@%p58 bra 	$L__BB1_108;
	ld.global.u32 	%r889, [%rd8+260];
	xor.b32  	%r949, %r949, %r889;
	ld.global.u32 	%r890, [%rd8+264];
	xor.b32  	%r948, %r948, %r890;
	ld.global.u32 	%r891, [%rd8+268];
	xor.b32  	%r1131, %r1131, %r891;
	ld.global.u32 	%r892, [%rd8+272];
	xor.b32  	%r1130, %r1130, %r892;
	ld.global.u32 	%r893, [%rd8+276];
	xor.b32  	%r945, %r945, %r893;
$L__BB1_108:
	and.b32  	%r895, %r794, 16384;
	setp.eq.s32 	%p59, %r895, 0;
	@%p59 bra 	$L__BB1_110;
	ld.global.u32 	%r896, [%rd8+280];
	xor.b32  	%r949, %r949, %r896;
	ld.global.u32 	%r897, [%rd8+284];
	xor.b32  	%r948, %r948, %r897;
	ld.global.u32 	%r898, [%rd8+288];
	xor.b32  	%r1131, %r1131, %r898;
	ld.global.u32 	%r899, [%rd8+292];
	xor.b32  	%r1130, %r1130, %r899;
	ld.global.u32 	%r900, [%rd8+296];
	xor.b32  	%r945, %r945, %r900;
$L__BB1_110:
	and.b32  	%r902, %r794, 32768;
	setp.eq.s32 	%p60, %r902, 0;
	@%p60 bra 	$L__BB1_112;
	ld.global.u32 	%r903, [%rd8+300];
	xor.b32  	%r949, %r949, %r903;
	ld.global.u32 	%r904, [%rd8+304];
	xor.b32  	%r948, %r948, %r904;
	ld.global.u32 	%r905, [%rd8+308];
	xor.b32  	%r1131, %r1131, %r905;
	ld.global.u32 	%r906, [%rd8+312];
	xor.b32  	%r1130, %r1130, %r906;
	ld.global.u32 	%r907, [%rd8+316];
	xor.b32  	%r945, %r945, %r907;
$L__BB1_112:
	add.s32 	%r1128, %r1128, 16;
	setp.ne.s32 	%p61, %r1128, 32;
	@%p61 bra 	$L__BB1_80;
	mad.lo.s32 	%r908, %r1122, -31, %r366;
	add.s32 	%r1122, %r908, 1;
	setp.ne.s32 	%p62, %r1122, 5;
	@%p62 bra 	$L__BB1_79;
	st.local.u32 	[%rd1+4], %r949;
	st.local.v2.u32 	[%rd1+8], {%r948, %r1131};
	st.local.v2.u32 	[%rd1+16], {%r1130, %r945};
$L__BB1_115:
	shr.u64 	%rd26, %rd3, 2;
	add.s32 	%r932, %r932, 1;
	setp.gt.u64 	%p63, %rd3, 3;
	@%p63 bra 	$L__BB1_3;
$L__BB1_116:
	cvt.rn.f32.s32 	%f1, %r542;
	mov.f32 	%f2, 0f40000000;
	div.rn.f32 	%f3, %f2, %f1;
	sqrt.rn.f32 	%f4, %f3;
	shr.u32 	%r909, %r949, 2;
	xor.b32  	%r910, %r909, %r949;
	shl.b32 	%r911, %r945, 4;
	shl.b32 	%r912, %r910, 1;
	xor.b32  	%r913, %r912, %r911;
	xor.b32  	%r914, %r913, %r910;
	xor.b32  	%r915, %r914, %r945;
	add.s32 	%r916, %r915, 717346202;
	shr.u32 	%r917, %r948, 2;
	xor.b32  	%r918, %r917, %r948;
	shl.b32 	%r919, %r915, 4;
	shl.b32 	%r920, %r918, 1;
	xor.b32  	%r921, %r920, %r919;
	xor.b32  	%r922, %r921, %r918;
	xor.b32  	%r923, %r922, %r915;
	add.s32 	%r924, %r923, 717708639;
	cvt.rn.f32.u32 	%f5, %r916;
	fma.rn.f32 	%f6, %f5, 0f2F800000, 0f2F000000;
	cvt.rn.f32.u32 	%f7, %r924;
	fma.rn.f32 	%f8, %f7, 0f30C90FDB, 0f30490FDB;
	setp.lt.f32 	%p64, %f6, 0f00800000;
	mul.f32 	%f9, %f6, 0f4B000000;
	selp.f32 	%f10, %f9, %f6, %p64;
	selp.f32 	%f11, 0fC1B80000, 0f00000000, %p64;
	mov.b32 	%r925, %f10;
	add.s32 	%r926, %r925, -1059760811;
	and.b32  	%r927, %r926, -8388608;
	sub.s32 	%r928, %r925, %r927;
	mov.b32 	%f12, %r928;
	cvt.rn.f32.s32 	%f13, %r927;
	fma.rn.f32 	%f14, %f13, 0f34000000, %f11;
	add.f32 	%f15, %f12, 0fBF800000;
	fma.rn.f32 	%f16, %f15, 0fBE055027, 0f3E1039F6;
	fma.rn.f32 	%f17, %f16, %f15, 0fBDF8CDCC;
	fma.rn.f32 	%f18, %f17, %f15, 0f3E0F2955;
	fma.rn.f32 	%f19, %f18, %f15, 0fBE2AD8B9;
	fma.rn.f32 	%f20, %f19, %f15, 0f3E4CED0B;
	fma.rn.f32 	%f21, %f20, %f15, 0fBE7FFF22;
	fma.rn.f32 	%f22, %f21, %f15, 0f3EAAAA78;
	fma.rn.f32 	%f23, %f22, %f15, 0fBF000000;
	mul.f32 	%f24, %f15, %f23;
	fma.rn.f32 	%f25, %f24, %f15, %f15;
	fma.rn.f32 	%f26, %f14, 0f3F317218, %f25;
	setp.gt.u32 	%p65, %r925, 2139095039;
	fma.rn.f32 	%f27, %f10, 0f7F800000, 0f7F800000;
	selp.f32 	%f28, %f27, %f26, %p65;
	setp.eq.f32 	%p66, %f10, 0f00000000;
	mul.f32 	%f29, %f28, 0fC0000000;
	selp.f32 	%f30, 0f7F800000, %f29, %p66;
	sqrt.rn.f32 	%f31, %f30;
	sin.approx.f32 	%f32, %f8;
	mul.f32 	%f33, %f31, %f32;
	mul.f32 	%f34, %f4, %f33;
	cvta.to.global.u64 	%rd23, %rd10;
	mul.wide.s32 	%rd24, %r1, 4;
	add.s64 	%rd25, %rd23, %rd24;
	st.global.f32 	[%rd25], %f34;
$L__BB1_117:
	ret;

}
	// .globl	_Z31device_initialize_arr_with_onesiPf
.visible .entry _Z31device_initialize_arr_with_onesiPf(
	.param .u32 _Z31device_initialize_arr_with_onesiPf_param_0,
	.param .u64 .ptr .align 1 _Z31device_initialize_arr_with_onesiPf_param_1
)
{
	.reg .pred 	%p<2>;
	.reg .b32 	%r<7>;
	.reg .b64 	%rd<5>;

	ld.param.u32 	%r2, [_Z31device_initialize_arr_with_onesiPf_param_0];
	ld.param.u64 	%rd1, [_Z31device_initialize_arr_with_onesiPf_param_1];
	mov.u32 	%r3, %ctaid.x;
	mov.u32 	%r4, %ntid.x;
	mov.u32 	%r5, %tid.x;
	mad.lo.s32 	%r1, %r3, %r4, %r5;
	setp.ge.s32 	%p1, %r1, %r2;
	@%p1 bra 	$L__BB2_2;
	cvta.to.global.u64 	%rd2, %rd1;
	mul.wide.s32 	%rd3, %r1, 4;
	add.s64 	%rd4, %rd2, %rd3;
	mov.b32 	%r6, 1065353216;
	st.global.u32 	[%rd4], %r6;
$L__BB2_2:
	ret;

}
	// .globl	_Z20setup_gelu_constantsv
.visible .entry _Z20setup_gelu_constantsv()
{
	.reg .b16 	%rs<5>;
	.reg .b32 	%f<5>;

	mov.f32 	%f1, 0f3F4C422A;
	// begin inline asm
	{  cvt.rn.bf16.f32 %rs1, %f1;}

	// end inline asm
	st.global.u16 	[kSqrt2OverPi], %rs1;
	mov.f32 	%f2, 0f3D372713;
	// begin inline asm
	{  cvt.rn.bf16.f32 %rs2, %f2;}

	// end inline asm
	st.global.u16 	[kCoefficient], %rs2;
	mov.f32 	%f3, 0f3F000000;
	// begin inline asm
	{  cvt.rn.bf16.f32 %rs3, %f3;}

	// end inline asm
	st.global.u16 	[one_half_bfloat], %rs3;
	mov.f32 	%f4, 0f3F800000;
	// begin inline asm
	{  cvt.rn.bf16.f32 %rs4, %f4;}

	// end inline asm
	st.global.u16 	[one_bfloat], %rs4;
	ret;

}
	// .globl	_Z6h_gelu13__nv_bfloat16PS_
.visible .entry _Z6h_gelu13__nv_bfloat16PS_(
	.param .align 2 .b8 _Z6h_gelu13__nv_bfloat16PS__param_0[2],
	.param .u64 .ptr .align 1 _Z6h_gelu13__nv_bfloat16PS__param_1
)
{
	.reg .pred 	%p<3>;
	.reg .b16 	%rs<27>;
	.reg .b32 	%f<17>;
	.reg .b64 	%rd<3>;

	ld.param.u16 	%rs25, [_Z6h_gelu13__nv_bfloat16PS__param_0];
	ld.param.u64 	%rd1, [_Z6h_gelu13__nv_bfloat16PS__param_1];
	cvta.to.global.u64 	%rd2, %rd1;
	ld.global.u16 	%rs2, [kCoefficient];
	// begin inline asm
	{ mul.bf16 %rs1,%rs2,%rs25; }

	// end inline asm
	// begin inline asm
	{ mul.bf16 %rs4,%rs1,%rs25; }

	// end inline asm
	// begin inline asm
	{ mul.bf16 %rs7,%rs4,%rs25; }

	// end inline asm
	// begin inline asm
	{ add.bf16 %rs10,%rs25,%rs7; }

	// end inline asm
	ld.global.u16 	%rs14, [kSqrt2OverPi];
	// begin inline asm
	{ mul.bf16 %rs13,%rs14,%rs10; }

	// end inline asm
	// begin inline asm
	{ cvt.f32.bf16 %f1, %rs13;}

	// end inline asm
	abs.f32 	%f3, %f1;
	mul.f32 	%f4, %f3, 0f4038AA3B;
	ex2.approx.ftz.f32 	%f5, %f4;
	add.f32 	%f6, %f5, 0f3F800000;
	rcp.approx.ftz.f32 	%f7, %f6;
	fma.rn.f32 	%f8, %f7, 0fC0000000, 0f3F800000;
	setp.ge.f32 	%p1, %f3, 0f41102CB4;
	selp.f32 	%f9, 0f3F800000, %f8, %p1;
	copysign.f32 	%f10, %f1, %f9;
	mul.f32 	%f11, %f1, %f1;
	fma.rn.f32 	%f12, %f11, 0f3C80F082, 0fBD563CAE;
	fma.rn.f32 	%f13, %f12, %f11, 0f3E085941;
	fma.rn.f32 	%f14, %f13, %f11, 0fBEAAA9ED;
	fma.rn.f32 	%f15, %f14, %f11, 0f00000000;
	fma.rn.f32 	%f16, %f15, %f1, %f1;
	setp.ge.f32 	%p2, %f3, 0f3F19999A;
	selp.f32 	%f2, %f10, %f16, %p2;
	// begin inline asm
	{  cvt.rn.bf16.f32 %rs17, %f2;}

	// end inline asm
	ld.global.u16 	%rs19, [one_bfloat];
	// begin inline asm
	{ add.bf16 %rs18,%rs19,%rs17; }

	// end inline asm
	ld.global.u16 	%rs22, [one_half_bfloat];
	// begin inline asm
	{ mul.bf16 %rs21,%rs22,%rs18; }

	// end inline asm
	// begin inline asm
	{ mul.bf16 %rs24,%rs25,%rs21; }

	// end inline asm
	st.global.u16 	[%rd2], %rs24;
	ret;

}
	// .globl	_Z8fwd_passiiiiPfS_S_
.visible .entry _Z8fwd_passiiiiPfS_S_(
	.param .u32 _Z8fwd_passiiiiPfS_S__param_0,
	.param .u32 _Z8fwd_passiiiiPfS_S__param_1,
	.param .u32 _Z8fwd_passiiiiPfS_S__param_2,
	.param .u32 _Z8fwd_passiiiiPfS_S__param_3,
	.param .u64 .ptr .align 1 _Z8fwd_passiiiiPfS_S__param_4,
	.param .u64 .ptr .align 1 _Z8fwd_passiiiiPfS_S__param_5,
	.param .u64 .ptr .align 1 _Z8fwd_passiiiiPfS_S__param_6
)
{
	.reg .pred 	%p<15>;
	.reg .b16 	%rs<203>;
	.reg .b32 	%r<56>;
	.reg .b32 	%f<159>;
	.reg .b64 	%rd<54>;

	ld.param.u32 	%r32, [_Z8fwd_passiiiiPfS_S__param_0];
	ld.param.u32 	%r30, [_Z8fwd_passiiiiPfS_S__param_1];
	ld.param.u32 	%r33, [_Z8fwd_passiiiiPfS_S__param_3];
	ld.param.u64 	%rd5, [_Z8fwd_passiiiiPfS_S__param_4];
	ld.param.u64 	%rd6, [_Z8fwd_passiiiiPfS_S__param_5];
	ld.param.u64 	%rd4, [_Z8fwd_passiiiiPfS_S__param_6];
	cvta.to.global.u64 	%rd1, %rd6;
	cvta.to.global.u64 	%rd2, %rd5;
	mov.u32 	%r34, %ctaid.x;
	mov.u32 	%r35, %ntid.x;
	mov.u32 	%r36, %tid.x;
	mad.lo.s32 	%r1, %r34, %r35, %r36;
	mov.u32 	%r37, %ctaid.y;
	mov.u32 	%r38, %ntid.y;
	mov.u32 	%r39, %tid.y;
	mad.lo.s32 	%r40, %r37, %r38, %r39;
	setp.ge.s32 	%p1, %r1, %r32;
	setp.ge.s32 	%p2, %r40, %r33;
	or.pred  	%p3, %p1, %p2;
	@%p3 bra 	$L__BB5_15;
	setp.lt.s32 	%p4, %r30, 1;
	mov.f32 	%f158, 0f00000000;
	@%p4 bra 	$L__BB5_14;
	mul.lo.s32 	%r3, %r30, %r1;
	and.b32  	%r4, %r30, 15;
	setp.lt.u32 	%p5, %r30, 16;
	mov.f32 	%f158, 0f00000000;
	mov.b32 	%r51, 0;
	@%p5 bra 	$L__BB5_5;
	and.b32  	%r51, %r30, 2147483632;
	neg.s32 	%r49, %r51;
	shl.b32 	%r7, %r33, 4;
	add.s64 	%rd3, %rd2, 32;
	mov.f32 	%f158, 0f00000000;
	mul.wide.s32 	%rd11, %r33, 4;
	mov.u32 	%r47, %r3;
	mov.u32 	%r48, %r40;
$L__BB5_4:
	.pragma "nounroll";
	mul.wide.s32 	%rd7, %r47, 4;
	add.s64 	%rd8, %rd3, %rd7;
	ld.global.f32 	%f18, [%rd8+-32];
	// begin inline asm
	{  cvt.rn.bf16.f32 %rs1, %f18;}

	// end inline asm
	mul.wide.s32 	%rd9, %r48, 4;
	add.s64 	%rd10, %rd1, %rd9;
	ld.global.f32 	%f19, [%rd10];
	// begin inline asm
	{  cvt.rn.bf16.f32 %rs2, %f19;}

	// end inline asm
	// begin inline asm
	{ mul.bf16 %rs3,%rs1,%rs2; }

	// end inline asm
	// begin inline asm
	{ cvt.f32.bf16 %f20, %rs3;}

	// end inline asm
	add.f32 	%f66, %f158, %f20;
	ld.global.f32 	%f21, [%rd8+-28];
	// begin inline asm
	{  cvt.rn.bf16.f32 %rs7, %f21;}

	// end inline asm
	add.s64 	%rd12, %rd10, %rd11;
	ld.global.f32 	%f22, [%rd12];
	// begin inline asm
	{  cvt.rn.bf16.f32 %rs8, %f22;}

	// end inline asm
	// begin inline asm
	{ mul.bf16 %rs9,%rs7,%rs8; }

	// end inline asm
	// begin inline asm
	{ cvt.f32.bf16 %f23, %rs9;}

	// end inline asm
	add.f32 	%f67, %f66, %f23;
	ld.global.f32 	%f24, [%rd8+-24];
	// begin inline asm
	{  cvt.rn.bf16.f32 %rs13, %f24;}

	// end inline asm
	add.s64 	%rd13, %rd12, %rd11;
	ld.global.f32 	%f25, [%rd13];
	// begin inline asm
	{  cvt.rn.bf16.f32 %rs14, %f25;}

	// end inline asm
	// begin inline asm
	{ mul.bf16 %rs15,%rs13,%rs14; }

	// end inline asm
	// begin inline asm
	{ cvt.f32.bf16 %f26, %rs15;}

	// end inline asm
	add.f32 	%f68, %f67, %f26;
	ld.global.f32 	%f27, [%rd8+-20];
	// begin inline asm
	{  cvt.rn.bf16.f32 %rs19, %f27;}

	// end inline asm
	add.s64 	%rd14, %rd13, %rd11;
	ld.global.f32 	%f28, [%rd14];
	// begin inline asm
	{  cvt.rn.bf16.f32 %rs20, %f28;}

	// end inline asm
	// begin inline asm
	{ mul.bf16 %rs21,%rs19,%rs20; }

	// end inline asm
	// begin inline asm
	{ cvt.f32.bf16 %f29, %rs21;}

	// end inline asm
	add.f32 	%f69, %f68, %f29;
	ld.global.f32 	%f30, [%rd8+-16];
	// begin inline asm
	{  cvt.rn.bf16.f32 %rs25, %f30;}

	// end inline asm
	add.s64 	%rd15, %rd14, %rd11;
	ld.global.f32 	%f31, [%rd15];
	// begin inline asm
	{  cvt.rn.bf16.f32 %rs26, %f31;}

	// end inline asm
	// begin inline asm
	{ mul.bf16 %rs27,%rs25,%rs26; }

	// end inline asm
	// begin inline asm
	{ cvt.f32.bf16 %f32, %rs27;}

	// end inline asm
	add.f32 	%f70, %f69, %f32;
	ld.global.f32 	%f33, [%rd8+-12];
	// begin inline asm
	{  cvt.rn.bf16.f32 %rs31, %f33;}

	// end inline asm
	add.s64 	%rd16, %rd15, %rd11;
	ld.global.f32 	%f34, [%rd16];
	// begin inline asm
	{  cvt.rn.bf16.f32 %rs32, %f34;}

	// end inline asm
	// begin inline asm
	{ mul.bf16 %rs33,%rs31,%rs32; }

	// end inline asm
	// begin inline asm
	{ cvt.f32.bf16 %f35, %rs33;}

	// end inline asm
	add.f32 	%f71, %f70, %f35;
	ld.global.f32 	%f36, [%rd8+-8];
	// begin inline asm
	{  cvt.rn.bf16.f32 %rs37, %f36;}

	// end inline asm
	add.s64 	%rd17, %rd16, %rd11;
	ld.global.f32 	%f37, [%rd17];
	// begin inline asm
	{  cvt.rn.bf16.f32 %rs38, %f37;}

	// end inline asm
	// begin inline asm
	{ mul.bf16 %rs39,%rs37,%rs38; }

	// end inline asm
	// begin inline asm
	{ cvt.f32.bf16 %f38, %rs39;}

	// end inline asm
	add.f32 	%f72, %f71, %f38;
	ld.global.f32 	%f39, [%rd8+-4];
	// begin inline asm
	{  cvt.rn.bf16.f32 %rs43, %f39;}

	// end inline asm
	add.s64 	%rd18, %rd17, %rd11;
	ld.global.f32 	%f40, [%rd18];
	// begin inline asm
	{  cvt.rn.bf16.f32 %rs44, %f40;}

	// end inline asm
	// begin inline asm
	{ mul.bf16 %rs45,%rs43,%rs44; }

	// end inline asm
	// begin inline asm
	{ cvt.f32.bf16 %f41, %rs45;}

	// end inline asm
	add.f32 	%f73, %f72, %f41;
	ld.global.f32 	%f42, [%rd8];
	// begin inline asm
	{  cvt.rn.bf16.f32 %rs49, %f42;}

	// end inline asm
	add.s64 	%rd19, %rd18, %rd11;
	ld.global.f32 	%f43, [%rd19];
	// begin inline asm
	{  cvt.rn.bf16.f32 %rs50, %f43;}

	// end inline asm
	// begin inline asm
	{ mul.bf16 %rs51,%rs49,%rs50; }

	// end inline asm
	// begin inline asm
	{ cvt.f32.bf16 %f44, %rs51;}

	// end inline asm
	add.f32 	%f74, %f73, %f44;
	ld.global.f32 	%f45, [%rd8+4];
	// begin inline asm
	{  cvt.rn.bf16.f32 %rs55, %f45;}

	// end inline asm
	add.s64 	%rd20, %rd19, %rd11;
	ld.global.f32 	%f46, [%rd20];
	// begin inline asm
	{  cvt.rn.bf16.f32 %rs56, %f46;}

	// end inline asm
	// begin inline asm
	{ mul.bf16 %rs57,%rs55,%rs56; }

	// end inline asm
	// begin inline asm
	{ cvt.f32.bf16 %f47, %rs57;}

	// end inline asm
	add.f32 	%f75, %f74, %f47;
	ld.global.f32 	%f48, [%rd8+8];
	// begin inline asm
	{  cvt.rn.bf16.f32 %rs61, %f48;}

	// end inline asm
	add.s64 	%rd21, %rd20, %rd11;
	ld.global.f32 	%f49, [%rd21];
	// begin inline asm
	{  cvt.rn.bf16.f32 %rs62, %f49;}

	// end inline asm
	// begin inline asm
	{ mul.bf16 %rs63,%rs61,%rs62; }

	// end inline asm
	// begin inline asm
	{ cvt.f32.bf16 %f50, %rs63;}

	// end inline asm
	add.f32 	%f76, %f75, %f50;
	ld.global.f32 	%f51, [%rd8+12];
	// begin inline asm
	{  cvt.rn.bf16.f32 %rs67, %f51;}

	// end inline asm
	add.s64 	%rd22, %rd21, %rd11;
	ld.global.f32 	%f52, [%rd22];
	// begin inline asm
	{  cvt.rn.bf16.f32 %rs68, %f52;}

	// end inline asm
	// begin inline asm
	{ mul.bf16 %rs69,%rs67,%rs68; }

	// end inline asm
	// begin inline asm
	{ cvt.f32.bf16 %f53, %rs69;}

	// end inline asm
	add.f32 	%f77, %f76, %f53;
	ld.global.f32 	%f54, [%rd8+16];
	// begin inline asm
	{  cvt.rn.bf16.f32 %rs73, %f54;}

	// end inline asm
	add.s64 	%rd23, %rd22, %rd11;
	ld.global.f32 	%f55, [%rd23];
	// begin inline asm
	{  cvt.rn.bf16.f32 %rs74, %f55;}

	// end inline asm
	// begin inline asm
	{ mul.bf16 %rs75,%rs73,%rs74; }

	// end inline asm
	// begin inline asm
	{ cvt.f32.bf16 %f56, %rs75;}

	// end inline asm
	add.f32 	%f78, %f77, %f56;
	ld.global.f32 	%f57, [%rd8+20];
	// begin inline asm
	{  cvt.rn.bf16.f32 %rs79, %f57;}

	// end inline asm
	add.s64 	%rd24, %rd23, %rd11;
	ld.global.f32 	%f58, [%rd24];
	// begin inline asm
	{  cvt.rn.bf16.f32 %rs80, %f58;}

	// end inline asm
	// begin inline asm
	{ mul.bf16 %rs81,%rs79,%rs80; }

	// end inline asm
	// begin inline asm
	{ cvt.f32.bf16 %f59, %rs81;}

	// end inline asm
	add.f32 	%f79, %f78, %f59;
	ld.global.f32 	%f60, [%rd8+24];
	// begin inline asm
	{  cvt.rn.bf16.f32 %rs85, %f60;}

	// end inline asm
	add.s64 	%rd25, %rd24, %rd11;
	ld.global.f32 	%f61, [%rd25];
	// begin inline asm
	{  cvt.rn.bf16.f32 %rs86, %f61;}

	// end inline asm
	// begin inline asm
	{ mul.bf16 %rs87,%rs85,%rs86; }

	// end inline asm
	// begin inline asm
	{ cvt.f32.bf16 %f62, %rs87;}

	// end inline asm
	add.f32 	%f80, %f79, %f62;
	ld.global.f32 	%f63, [%rd8+28];
	// begin inline asm
	{  cvt.rn.bf16.f32 %rs91, %f63;}

	// end inline asm
	add.s64 	%rd26, %rd25, %rd11;
	ld.global.f32 	%f64, [%rd26];
	// begin inline asm
	{  cvt.rn.bf16.f32 %rs92, %f64;}

	// end inline asm
	// begin inline asm
	{ mul.bf16 %rs93,%rs91,%rs92; }

	// end inline asm
	// begin inline asm
	{ cvt.f32.bf16 %f65, %rs93;}

	// end inline asm
	add.f32 	%f158, %f80, %f65;
	add.s32 	%r49, %r49, 16;
	add.s32 	%r48, %r48, %r7;
	add.s32 	%r47, %r47, 16;
	setp.ne.s32 	%p6, %r49, 0;
	@%p6 bra 	$L__BB5_4;
$L__BB5_5:
	setp.eq.s32 	%p7, %r4, 0;
	@%p7 bra 	$L__BB5_14;
	and.b32  	%r15, %r30, 7;
	setp.lt.u32 	%p8, %r4, 8;
	@%p8 bra 	$L__BB5_8;
	add.s32 	%r42, %r51, %r3;
	mul.wide.s32 	%rd27, %r42, 4;
	add.s64 	%rd28, %rd2, %rd27;
	ld.global.f32 	%f82, [%rd28];
	// begin inline asm
	{  cvt.rn.bf16.f32 %rs97, %f82;}

	// end inline asm
	mad.lo.s32 	%r43, %r51, %r33, %r40;
	mul.wide.s32 	%rd29, %r43, 4;
	add.s64 	%rd30, %rd1, %rd29;
	ld.global.f32 	%f83, [%rd30];
	// begin inline asm
	{  cvt.rn.bf16.f32 %rs98, %f83;}

	// end inline asm
	// begin inline asm
	{ mul.bf16 %rs99,%rs97,%rs98; }

	// end inline asm
	// begin inline asm
	{ cvt.f32.bf16 %f84, %rs99;}

	// end inline asm
	add.f32 	%f106, %f158, %f84;
	ld.global.f32 	%f85, [%rd28+4];
	// begin inline asm
	{  cvt.rn.bf16.f32 %rs103, %f85;}

	// end inline asm
	mul.wide.s32 	%rd31, %r33, 4;
	add.s64 	%rd32, %rd30, %rd31;
	ld.global.f32 	%f86, [%rd32];
	// begin inline asm
	{  cvt.rn.bf16.f32 %rs104, %f86;}

	// end inline asm
	// begin inline asm
	{ mul.bf16 %rs105,%rs103,%rs104; }

	// end inline asm
	// begin inline asm
	{ cvt.f32.bf16 %f87, %rs105;}

	// end inline asm
	add.f32 	%f107, %f106, %f87;
	ld.global.f32 	%f88, [%rd28+8];
	// begin inline asm
	{  cvt.rn.bf16.f32 %rs109, %f88;}

	// end inline asm
	add.s64 	%rd33, %rd32, %rd31;
	ld.global.f32 	%f89, [%rd33];
	// begin inline asm
	{  cvt.rn.bf16.f32 %rs110, %f89;}

	// end inline asm
	// begin inline asm
	{ mul.bf16 %rs111,%rs109,%rs110; }

	// end inline asm
	// begin inline asm
	{ cvt.f32.bf16 %f90, %rs111;}

	// end inline asm
	add.f32 	%f108, %f107, %f90;
	ld.global.f32 	%f91, [%rd28+12];
	// begin inline asm
	{  cvt.rn.bf16.f32 %rs115, %f91;}

	// end inline asm
	add.s64 	%rd34, %rd33, %rd31;
	ld.global.f32 	%f92, [%rd34];
	// begin inline asm
	{  cvt.rn.bf16.f32 %rs116, %f92;}

	// end inline asm
	// begin inline asm
	{ mul.bf16 %rs117,%rs115,%rs116; }

	// end inline asm
	// begin inline asm
	{ cvt.f32.bf16 %f93, %rs117;}

	// end inline asm
	add.f32 	%f109, %f108, %f93;
	ld.global.f32 	%f94, [%rd28+16];
	// begin inline asm
	{  cvt.rn.bf16.f32 %rs121, %f94;}

	// end inline asm
	add.s64 	%rd35, %rd34, %rd31;
	ld.global.f32 	%f95, [%rd35];
	// begin inline asm
	{  cvt.rn.bf16.f32 %rs122, %f95;}

	// end inline asm
	// begin inline asm
	{ mul.bf16 %rs123,%rs121,%rs122; }

	// end inline asm
	// begin inline asm
	{ cvt.f32.bf16 %f96, %rs123;}

	// end inline asm
	add.f32 	%f110, %f109, %f96;
	ld.global.f32 	%f97, [%rd28+20];
	// begin inline asm
	{  cvt.rn.bf16.f32 %rs127, %f97;}

	// end inline asm
	add.s64 	%rd36, %rd35, %rd31;
	ld.global.f32 	%f98, [%rd36];
	// begin inline asm
	{  cvt.rn.bf16.f32 %rs128, %f98;}

	// end inline asm
	// begin inline asm
	{ mul.bf16 %rs129,%rs127,%rs128; }

	// end inline asm
	// begin inline asm
	{ cvt.f32.bf16 %f99, %rs129;}

	// end inline asm
	add.f32 	%f111, %f110, %f99;
	ld.global.f32 	%f100, [%rd28+24];
	// begin inline asm
	{  cvt.rn.bf16.f32 %rs133, %f100;}

	// end inline asm
	add.s64 	%rd37, %rd36, %rd31;
	ld.global.f32 	%f101, [%rd37];
	// begin inline asm
	{  cvt.rn.bf16.f32 %rs134, %f101;}

	// end inline asm
	// begin inline asm
	{ mul.bf16 %rs135,%rs133,%rs134; }

	// end inline asm
	// begin inline asm
	{ cvt.f32.bf16 %f102, %rs135;}

	// end inline asm
	add.f32 	%f112, %f111, %f102;
	ld.global.f32 	%f103, [%rd28+28];
	// begin inline asm
	{  cvt.rn.bf16.f32 %rs139, %f103;}

	// end inline asm
	add.s64 	%rd38, %rd37, %rd31;
	ld.global.f32 	%f104, [%rd38];
	// begin inline asm
	{  cvt.rn.bf16.f32 %rs140, %f104;}

	// end inline asm
	// begin inline asm
	{ mul.bf16 %rs141,%rs139,%rs140; }

	// end inline asm
	// begin inline asm
	{ cvt.f32.bf16 %f105, %rs141;}

	// end inline asm
	add.f32 	%f158, %f112, %f105;
	add.s32 	%r51, %r51, 8;
$L__BB5_8:
	setp.eq.s32 	%p9, %r15, 0;
	@%p9 bra 	$L__BB5_14;
	and.b32  	%r18, %r30, 3;
	setp.lt.u32 	%p10, %r15, 4;
	@%p10 bra 	$L__BB5_11;
	add.s32 	%r44, %r51, %r3;
	mul.wide.s32 	%rd39, %r44, 4;
	add.s64 	%rd40, %rd2, %rd39;
	ld.global.f32 	%f114, [%rd40];
	// begin inline asm
	{  cvt.rn.bf16.f32 %rs145, %f114;}

	// end inline asm
	mad.lo.s32 	%r45, %r51, %r33, %r40;
	mul.wide.s32 	%rd41, %r45, 4;
	add.s64 	%rd42, %rd1, %rd41;
	ld.global.f32 	%f115, [%rd42];
	// begin inline asm
	{  cvt.rn.bf16.f32 %rs146, %f115;}

	// end inline asm
	// begin inline asm
	{ mul.bf16 %rs147,%rs145,%rs146; }

	// end inline asm
	// begin inline asm
	{ cvt.f32.bf16 %f116, %rs147;}

	// end inline asm
	add.f32 	%f126, %f158, %f116;
	ld.global.f32 	%f117, [%rd40+4];
	// begin inline asm
	{  cvt.rn.bf16.f32 %rs151, %f117;}

	// end inline asm
	mul.wide.s32 	%rd43, %r33, 4;
	add.s64 	%rd44, %rd42, %rd43;
	ld.global.f32 	%f118, [%rd44];
	// begin inline asm
	{  cvt.rn.bf16.f32 %rs152, %f118;}

	// end inline asm
	// begin inline asm
	{ mul.bf16 %rs153,%rs151,%rs152; }

	// end inline asm
	// begin inline asm
	{ cvt.f32.bf16 %f119, %rs153;}

	// end inline asm
	add.f32 	%f127, %f126, %f119;
	ld.global.f32 	%f120, [%rd40+8];
	// begin inline asm
	{  cvt.rn.bf16.f32 %rs157, %f120;}

	// end inline asm
	add.s64 	%rd45, %rd44, %rd43;
	ld.global.f32 	%f121, [%rd45];
	// begin inline asm
	{  cvt.rn.bf16.f32 %rs158, %f121;}

	// end inline asm
	// begin inline asm
	{ mul.bf16 %rs159,%rs157,%rs158; }

	// end inline asm
	// begin inline asm
	{ cvt.f32.bf16 %f122, %rs159;}

	// end inline asm
	add.f32 	%f128, %f127, %f122;
	ld.global.f32 	%f123, [%rd40+12];
	// begin inline asm
	{  cvt.rn.bf16.f32 %rs163, %f123;}

	// end inline asm
	add.s64 	%rd46, %rd45, %rd43;
	ld.global.f32 	%f124, [%rd46];
	// begin inline asm
	{  cvt.rn.bf16.f32 %rs164, %f124;}

	// end inline asm
	// begin inline asm
	{ mul.bf16 %rs165,%rs163,%rs164; }

	// end inline asm
	// begin inline asm
	{ cvt.f32.bf16 %f125, %rs165;}

	// end inline asm
	add.f32 	%f158, %f128, %f125;
	add.s32 	%r51, %r51, 4;
$L__BB5_11:
	setp.eq.s32 	%p11, %r18, 0;
	@%p11 bra 	$L__BB5_14;
	mad.lo.s32 	%r55, %r51, %r33, %r40;
	add.s32 	%r54, %r51, %r3;
	neg.s32 	%r53, %r18;
$L__BB5_13:
	.pragma "nounroll";
	mul.wide.s32 	%rd47, %r54, 4;
	add.s64 	%rd48, %rd2, %rd47;
	ld.global.f32 	%f129, [%rd48];
	// begin inline asm
	{  cvt.rn.bf16.f32 %rs169, %f129;}

	// end inline asm
	mul.wide.s32 	%rd49, %r55, 4;
	add.s64 	%rd50, %rd1, %rd49;
	ld.global.f32 	%f130, [%rd50];
	// begin inline asm
	{  cvt.rn.bf16.f32 %rs170, %f130;}

	// end inline asm
	// begin inline asm
	{ mul.bf16 %rs171,%rs169,%rs170; }

	// end inline asm
	// begin inline asm
	{ cvt.f32.bf16 %f131, %rs171;}

	// end inline asm
	add.f32 	%f158, %f158, %f131;
	add.s32 	%r55, %r55, %r33;
	add.s32 	%r54, %r54, 1;
	add.s32 	%r53, %r53, 1;
	setp.ne.s32 	%p12, %r53, 0;
	@%p12 bra 	$L__BB5_13;
$L__BB5_14:
	// begin inline asm
	{  cvt.rn.bf16.f32 %rs175, %f158;}

	// end inline asm
	ld.global.u16 	%rs177, [kCoefficient];
	// begin inline asm
	{ mul.bf16 %rs176,%rs177,%rs175; }

	// end inline asm
	// begin inline asm
	{ mul.bf16 %rs179,%rs176,%rs175; }

	// end inline asm
	// begin inline asm
	{ mul.bf16 %rs182,%rs179,%rs175; }

	// end inline asm
	// begin inline asm
	{ add.bf16 %rs185,%rs175,%rs182; }

	// end inline asm
	ld.global.u16 	%rs189, [kSqrt2OverPi];
	// begin inline asm
	{ mul.bf16 %rs188,%rs189,%rs185; }

	// end inline asm
	// begin inline asm
	{ cvt.f32.bf16 %f133, %rs188;}

	// end inline asm
	abs.f32 	%f136, %f133;
	mul.f32 	%f137, %f136, 0f4038AA3B;
	ex2.approx.ftz.f32 	%f138, %f137;
	add.f32 	%f139, %f138, 0f3F800000;
	rcp.approx.ftz.f32 	%f140, %f139;
	fma.rn.f32 	%f141, %f140, 0fC0000000, 0f3F800000;
	setp.ge.f32 	%p13, %f136, 0f41102CB4;
	selp.f32 	%f142, 0f3F800000, %f141, %p13;
	copysign.f32 	%f143, %f133, %f142;
	mul.f32 	%f144, %f133, %f133;
	fma.rn.f32 	%f145, %f144, 0f3C80F082, 0fBD563CAE;
	fma.rn.f32 	%f146, %f145, %f144, 0f3E085941;
	fma.rn.f32 	%f147, %f146, %f144, 0fBEAAA9ED;
	fma.rn.f32 	%f148, %f147, %f144, 0f00000000;
	fma.rn.f32 	%f149, %f148, %f133, %f133;
	setp.ge.f32 	%p14, %f136, 0f3F19999A;
	selp.f32 	%f134, %f143, %f149, %p14;
	// begin inline asm
	{  cvt.rn.bf16.f32 %rs192, %f134;}

	// end inline asm
	ld.global.u16 	%rs194, [one_bfloat];
	// begin inline asm
	{ add.bf16 %rs193,%rs194,%rs192; }

	// end inline asm
	ld.global.u16 	%rs197, [one_half_bfloat];
	// begin inline asm
	{ mul.bf16 %rs196,%rs197,%rs193; }

	// end inline asm
	// begin inline asm
	{ mul.bf16 %rs199,%rs175,%rs196; }

	// end inline asm
	// begin inline asm
	{ cvt.f32.bf16 %f135, %rs199;}

	// end inline asm
	mad.lo.s32 	%r46, %r33, %r1, %r40;
	cvta.to.global.u64 	%rd51, %rd4;
	mul.wide.s32 	%rd52, %r46, 4;
	add.s64 	%rd53, %rd51, %rd52;
	st.global.f32 	[%rd53], %f135;
$L__BB5_15:
	ret;

}
	// .globl	_Z16element_wise_sumiPfS_
.visible .entry _Z16element_wise_sumiPfS_(
	.param .u32 _Z16element_wise_sumiPfS__param_0,
	.param .u64 .ptr .align 1 _Z16element_wise_sumiPfS__param_1,
	.param .u64 .ptr .align 1 _Z16element_wise_sumiPfS__param_2
)
{
	.local .align 16 .b8 	__local_depot6[16];
	.reg .b64 	%SP;
	.reg .b64 	%SPL;
	.reg .pred 	%p<2>;
	.reg .b32 	%r<8>;
	.reg .b32 	%f<6>;
	.reg .b64 	%rd<12>;
	.reg .b64 	%fd<3>;

	mov.u64 	%SPL, __local_depot6;
	cvta.local.u64 	%SP, %SPL;
	ld.param.u32 	%r2, [_Z16element_wise_sumiPfS__param_0];
	ld.param.u64 	%rd1, [_Z16element_wise_sumiPfS__param_1];
	ld.param.u64 	%rd2, [_Z16element_wise_sumiPfS__param_2];
	mov.u32 	%r3, %ctaid.x;
	mov.u32 	%r4, %ntid.x;
	mov.u32 	%r5, %tid.x;
	mad.lo.s32 	%r1, %r3, %r4, %r5;
	setp.ge.s32 	%p1, %r1, %r2;
	@%p1 bra 	$L__BB6_2;
	add.u64 	%rd3, %SP, 0;
	add.u64 	%rd4, %SPL, 0;
	cvta.to.global.u64 	%rd5, %rd1;
	cvta.to.global.u64 	%rd6, %rd2;
	mul.wide.s32 	%rd7, %r1, 4;
	add.s64 	%rd8, %rd5, %rd7;
	ld.global.f32 	%f1, [%rd8];
	cvt.f64.f32 	%fd1, %f1;
	add.s64 	%rd9, %rd6, %rd7;
	ld.global.f32 	%f2, [%rd9];
	cvt.f64.f32 	%fd2, %f2;
	st.local.v2.f64 	[%rd4], {%fd1, %fd2};
	mov.u64 	%rd10, $str;
	cvta.global.u64 	%rd11, %rd10;
	{ // callseq 0, 0
	.param .b64 param0;
	st.param.b64 	[param0], %rd11;
	.param .b64 param1;
	st.param.b64 	[param1], %rd3;
	.param .b32 retval0;
	call.uni (retval0), 
	vprintf, 
	(
	param0, 
	param1
	);
	ld.param.b32 	%r6, [retval0];
	} // callseq 0
	ld.global.f32 	%f3, [%rd9];
	ld.global.f32 	%f4, [%rd8];
	add.f32 	%f5, %f3, %f4;
	st.global.f32 	[%rd8], %f5;
$L__BB6_2:
	ret;

}
	// .globl	_Z8mat_multiiiiPfS_S_
.visible .entry _Z8mat_multiiiiPfS_S_(
	.param .u32 _Z8mat_multiiiiPfS_S__param_0,
	.param .u32 _Z8mat_multiiiiPfS_S__param_1,
	.param .u32 _Z8mat_multiiiiPfS_S__param_2,
	.param .u32 _Z8mat_multiiiiPfS_S__param_3,
	.param .u64 .ptr .align 1 _Z8mat_multiiiiPfS_S__param_4,
	.param .u64 .ptr .align 1 _Z8mat_multiiiiPfS_S__param_5,
	.param .u64 .ptr .align 1 _Z8mat_multiiiiPfS_S__param_6
)
{
	.reg .pred 	%p<13>;
	.reg .b32 	%r<46>;
	.reg .b32 	%f<68>;
	.reg .b64 	%rd<40>;

	ld.param.u32 	%r22, [_Z8mat_multiiiiPfS_S__param_0];
	ld.param.u32 	%r20, [_Z8mat_multiiiiPfS_S__param_1];
	ld.param.u32 	%r23, [_Z8mat_multiiiiPfS_S__param_3];
	ld.param.u64 	%rd5, [_Z8mat_multiiiiPfS_S__param_4];
	ld.param.u64 	%rd6, [_Z8mat_multiiiiPfS_S__param_5];
	ld.param.u64 	%rd4, [_Z8mat_multiiiiPfS_S__param_6];
	cvta.to.global.u64 	%rd1, %rd6;
	cvta.to.global.u64 	%rd2, %rd5;
	mov.u32 	%r24, %ctaid.x;
	mov.u32 	%r25, %ntid.x;
	mov.u32 	%r26, %tid.x;
	mad.lo.s32 	%r1, %r24, %r25, %r26;
	mov.u32 	%r27, %ctaid.y;
	mov.u32 	%r28, %ntid.y;
	mov.u32 	%r29, %tid.y;
	mad.lo.s32 	%r30, %r27, %r28, %r29;
	setp.ge.s32 	%p1, %r1, %r22;
	setp.ge.s32 	%p2, %r30, %r23;
	or.pred  	%p3, %p1, %p2;
	@%p3 bra 	$L__BB7_14;
	setp.lt.s32 	%p4, %r20, 1;
	mov.f32 	%f67, 0f00000000;
	@%p4 bra 	$L__BB7_13;
	mul.lo.s32 	%r3, %r20, %r1;
	and.b32  	%r4, %r20, 7;
	setp.lt.u32 	%p5, %r20, 8;
	mov.f32 	%f67, 0f00000000;
	mov.b32 	%r44, 0;
	@%p5 bra 	$L__BB7_5;
	and.b32  	%r44, %r20, 2147483640;
	neg.s32 	%r42, %r44;
	shl.b32 	%r7, %r23, 3;
	add.s64 	%rd3, %rd2, 16;
	mov.f32 	%f67, 0f00000000;
	mul.wide.s32 	%rd11, %r23, 4;
	mov.u32 	%r40, %r3;
	mov.u32 	%r41, %r30;
$L__BB7_4:
	.pragma "nounroll";
	mul.wide.s32 	%rd7, %r40, 4;
	add.s64 	%rd8, %rd3, %rd7;
	ld.global.f32 	%f17, [%rd8+-16];
	mul.wide.s32 	%rd9, %r41, 4;
	add.s64 	%rd10, %rd1, %rd9;
	ld.global.f32 	%f18, [%rd10];
	fma.rn.f32 	%f19, %f17, %f18, %f67;
	ld.global.f32 	%f20, [%rd8+-12];
	add.s64 	%rd12, %rd10, %rd11;
	ld.global.f32 	%f21, [%rd12];
	fma.rn.f32 	%f22, %f20, %f21, %f19;
	ld.global.f32 	%f23, [%rd8+-8];
	add.s64 	%rd13, %rd12, %rd11;
	ld.global.f32 	%f24, [%rd13];
	fma.rn.f32 	%f25, %f23, %f24, %f22;
	ld.global.f32 	%f26, [%rd8+-4];
	add.s64 	%rd14, %rd13, %rd11;
	ld.global.f32 	%f27, [%rd14];
	fma.rn.f32 	%f28, %f26, %f27, %f25;
	ld.global.f32 	%f29, [%rd8];
	add.s64 	%rd15, %rd14, %rd11;
	ld.global.f32 	%f30, [%rd15];
	fma.rn.f32 	%f31, %f29, %f30, %f28;
	ld.global.f32 	%f32, [%rd8+4];
	add.s64 	%rd16, %rd15, %rd11;
	ld.global.f32 	%f33, [%rd16];
	fma.rn.f32 	%f34, %f32, %f33, %f31;
	ld.global.f32 	%f35, [%rd8+8];
	add.s64 	%rd17, %rd16, %rd11;
	ld.global.f32 	%f36, [%rd17];
	fma.rn.f32 	%f37, %f35, %f36, %f34;
	ld.global.f32 	%f38, [%rd8+12];
	add.s64 	%rd18, %rd17, %rd11;
	ld.global.f32 	%f39, [%rd18];
	fma.rn.f32 	%f67, %f38, %f39, %f37;
	add.s32 	%r42, %r42, 8;
	add.s32 	%r41, %r41, %r7;
	add.s32 	%r40, %r40, 8;
	setp.ne.s32 	%p6, %r42, 0;
	@%p6 bra 	$L__BB7_4;
$L__BB7_5:
	setp.eq.s32 	%p7, %r4, 0;
	@%p7 bra 	$L__BB7_13;
	and.b32  	%r15, %r20, 3;
	setp.lt.u32 	%p8, %r4, 4;
	@%p8 bra 	$L__BB7_8;
	add.s32 	%r32, %r44, %r3;
	mul.wide.s32 	%rd19, %r32, 4;
	add.s64 	%rd20, %rd2, %rd19;
	ld.global.f32 	%f41, [%rd20];
	mad.lo.s32 	%r33, %r44, %r23, %r30;
	mul.wide.s32 	%rd21, %r33, 4;
	add.s64 	%rd22, %rd1, %rd21;
	ld.global.f32 	%f42, [%rd22];
	fma.rn.f32 	%f43, %f41, %f42, %f67;
	ld.global.f32 	%f44, [%rd20+4];
	mul.wide.s32 	%rd23, %r23, 4;
	add.s64 	%rd24, %rd22, %rd23;
	ld.global.f32 	%f45, [%rd24];
	fma.rn.f32 	%f46, %f44, %f45, %f43;
	ld.global.f32 	%f47, [%rd20+8];
	add.s64 	%rd25, %rd24, %rd23;
	ld.global.f32 	%f48, [%rd25];
	fma.rn.f32 	%f49, %f47, %f48, %f46;
	ld.global.f32 	%f50, [%rd20+12];
	add.s64 	%rd26, %rd25, %rd23;
	ld.global.f32 	%f51, [%rd26];
	fma.rn.f32 	%f67, %f50, %f51, %f49;
	add.s32 	%r44, %r44, 4;
$L__BB7_8:
	setp.eq.s32 	%p9, %r15, 0;
	@%p9 bra 	$L__BB7_13;
	setp.eq.s32 	%p10, %r15, 1;
	@%p10 bra 	$L__BB7_11;
	add.s32 	%r34, %r44, %r3;
	mul.wide.s32 	%rd27, %r34, 4;
	add.s64 	%rd28, %rd2, %rd27;
	ld.global.f32 	%f53, [%rd28];
	mad.lo.s32 	%r35, %r44, %r23, %r30;
	mul.wide.s32 	%rd29, %r35, 4;
	add.s64 	%rd30, %rd1, %rd29;
	ld.global.f32 	%f54, [%rd30];
	fma.rn.f32 	%f55, %f53, %f54, %f67;
	ld.global.f32 	%f56, [%rd28+4];
	mul.wide.s32 	%rd31, %r23, 4;
	add.s64 	%rd32, %rd30, %rd31;
	ld.global.f32 	%f57, [%rd32];
	fma.rn.f32 	%f67, %f56, %f57, %f55;
	add.s32 	%r44, %r44, 2;
$L__BB7_11:
	and.b32  	%r36, %r20, 1;
	setp.eq.b32 	%p11, %r36, 1;
	not.pred 	%p12, %p11;
	@%p12 bra 	$L__BB7_13;
	add.s32 	%r37, %r44, %r3;
	mul.wide.s32 	%rd33, %r37, 4;
	add.s64 	%rd34, %rd2, %rd33;
	ld.global.f32 	%f58, [%rd34];
	mad.lo.s32 	%r38, %r44, %r23, %r30;
	mul.wide.s32 	%rd35, %r38, 4;
	add.s64 	%rd36, %rd1, %rd35;
	ld.global.f32 	%f59, [%rd36];
	fma.rn.f32 	%f67, %f58, %f59, %f67;
$L__BB7_13:
	mad.lo.s32 	%r39, %r23, %r1, %r30;
	cvta.to.global.u64 	%rd37, %rd4;
	mul.wide.s32 	%rd38, %r39, 4;
	add.s64 	%rd39, %rd37, %rd38;
	st.global.f32 	[%rd39], %f67;
$L__BB7_14:
	ret;

}


// ===== COMPILED SASS (sm_100) =====

	.target	sm_100

	.elftype	@"ET_EXEC"


//--------------------- .note.nv.tkinfo           --------------------------
	.section	.note.nv.tkinfo,"",@"SHT_NOTE"
	.sectionflags	@"SHF_NOTE_NV_TKINFO"
	.tkinfo
        /*0018*/ 	.word	0x00000002
        /*0030*/ 	.string	""
        /*0030*/ 	.string	"ptxas"
        /*0030*/ 	.string	"Cuda compilation tools, release 13.0, V13.0.88"
        /*0030*/ 	.string	"Build cuda_13.0.r13.0/compiler.36424714_0"
        /*0030*/ 	.string	"-arch sm_100 -m 64 "



//--------------------- .note.nv.cuinfo           --------------------------
	.section	.note.nv.cuinfo,"",@"SHT_NOTE"
	.sectionflags	@"SHF_NOTE_NV_CUINFO"
        /*0018*/ 	.short	0x0002
        /*001a*/ 	.short	0x0064
        /*001c*/ 	.short	0x0082
	.zero		2


//--------------------- .nv.info                  --------------------------
	.section	.nv.info,"",@"SHT_CUDA_INFO"
	.align	4


	//----- nvinfo : EIATTR_REGCOUNT
	.align		4
        /*0000*/ 	.byte	0x04, 0x2f
        /*0002*/ 	.short	(.L_15 - .L_14)
	.align		4
.L_14:
        /*0004*/ 	.word	index@(_Z12float_to_b16iPfS_)
        /*0008*/ 	.word	0x0000000a


	//----- nvinfo : EIATTR_FRAME_SIZE
	.align		4
.L_15:
        /*000c*/ 	.byte	0x04, 0x11
        /*000e*/ 	.short	(.L_17 - .L_16)
	.align		4
.L_16:
        /*0010*/ 	.word	index@(_Z12float_to_b16iPfS_)
        /*0014*/ 	.word	0x00000000


	//----- nvinfo : EIATTR_REGCOUNT
	.align		4
.L_17:
        /*0018*/ 	.byte	0x04, 0x2f
        /*001a*/ 	.short	(.L_19 - .L_18)
	.align		4
.L_18:
        /*001c*/ 	.word	index@(_Z21device_initialize_arriiPfi)
        /*0020*/ 	.word	0x00000020


	//----- nvinfo : EIATTR_FRAME_SIZE
	.align		4
.L_19:
        /*0024*/ 	.byte	0x04, 0x11
        /*0026*/ 	.short	(.L_21 - .L_20)
	.align		4
.L_20:
        /*0028*/ 	.word	index@($__internal_1_$__cuda_sm3x_div_rn_noftz_f32_slowpath)
        /*002c*/ 	.word	0x00000030


	//----- nvinfo : EIATTR_FRAME_SIZE
	.align		4
.L_21:
        /*0030*/ 	.byte	0x04, 0x11
        /*0032*/ 	.short	(.L_23 - .L_22)
	.align		4
.L_22:
        /*0034*/ 	.word	index@($__internal_0_$__cuda_sm20_sqrt_rn_f32_slowpath)
        /*0038*/ 	.word	0x00000030


	//----- nvinfo : EIATTR_FRAME_SIZE
	.align		4
.L_23:
        /*003c*/ 	.byte	0x04, 0x11
        /*003e*/ 	.short	(.L_25 - .L_24)
	.align		4
.L_24:
        /*0040*/ 	.word	index@(_Z21device_initialize_arriiPfi)
        /*0044*/ 	.word	0x00000030


	//----- nvinfo : EIATTR_REGCOUNT
	.align		4
.L_25:
        /*0048*/ 	.byte	0x04, 0x2f
        /*004a*/ 	.short	(.L_27 - .L_26)
	.align		4
.L_26:
        /*004c*/ 	.word	index@(_Z31device_initialize_arr_with_onesiPf)
        /*0050*/ 	.word	0x0000000a


	//----- nvinfo : EIATTR_FRAME_SIZE
	.align		4
.L_27:
        /*0054*/ 	.byte	0x04, 0x11
        /*0056*/ 	.short	(.L_29 - .L_28)
	.align		4
.L_28:
        /*0058*/ 	.word	index@(_Z31device_initialize_arr_with_onesiPf)
        /*005c*/ 	.word	0x00000000


	//----- nvinfo : EIATTR_REGCOUNT
	.align		4
.L_29:
        /*0060*/ 	.byte	0x04, 0x2f
        /*0062*/ 	.short	(.L_31 - .L_30)
	.align		4
.L_30:
        /*0064*/ 	.word	index@(_Z20setup_gelu_constantsv)
        /*0068*/ 	.word	0x0000000f


	//----- nvinfo : EIATTR_FRAME_SIZE
	.align		4
.L_31:
        /*006c*/ 	.byte	0x04, 0x11
        /*006e*/ 	.short	(.L_33 - .L_32)
	.align		4
.L_32:
        /*0070*/ 	.word	index@(_Z20setup_gelu_constantsv)
        /*0074*/ 	.word	0x00000000


	//----- nvinfo : EIATTR_REGCOUNT
	.align		4
.L_33:
        /*0078*/ 	.byte	0x04, 0x2f
        /*007a*/ 	.short	(.L_35 - .L_34)
	.align		4
.L_34:
        /*007c*/ 	.word	index@(_Z6h_gelu13__nv_bfloat16PS_)
        /*0080*/ 	.word	0x0000000e


	//----- nvinfo : EIATTR_FRAME_SIZE
	.align		4
.L_35:
        /*0084*/ 	.byte	0x04, 0x11
        /*0086*/ 	.short	(.L_37 - .L_36)
	.align		4
.L_36:
        /*0088*/ 	.word	index@(_Z6h_gelu13__nv_bfloat16PS_)
        /*008c*/ 	.word	0x00000000


	//----- nvinfo : EIATTR_REGCOUNT
	.align		4
.L_37:
        /*0090*/ 	.byte	0x04, 0x2f
        /*0092*/ 	.short	(.L_39 - .L_38)
	.align		4
.L_38:
        /*0094*/ 	.word	index@(_Z8fwd_passiiiiPfS_S_)
        /*0098*/ 	.word	0x00000020


	//----- nvinfo : EIATTR_FRAME_SIZE
	.align		4
.L_39:
        /*009c*/ 	.byte	0x04, 0x11
        /*009e*/ 	.short	(.L_41 - .L_40)
	.align		4
.L_40:
        /*00a0*/ 	.word	index@(_Z8fwd_passiiiiPfS_S_)
        /*00a4*/ 	.word	0x00000000


	//----- nvinfo : EIATTR_REGCOUNT
	.align		4
.L_41:
        /*00a8*/ 	.byte	0x04, 0x2f
        /*00aa*/ 	.short	(.L_43 - .L_42)
	.align		4
.L_42:
        /*00ac*/ 	.word	index@(_Z16element_wise_sumiPfS_)
        /*00b0*/ 	.word	0x00000018


	//----- nvinfo : EIATTR_FRAME_SIZE
	.align		4
.L_43:
        /*00b4*/ 	.byte	0x04, 0x11
        /*00b6*/ 	.short	(.L_45 - .L_44)
	.align		4
.L_44:
        /*00b8*/ 	.word	index@(_Z16element_wise_sumiPfS_)
        /*00bc*/ 	.word	0x00000010


	//----- nvinfo : EIATTR_REGCOUNT
	.align		4
.L_45:
        /*00c0*/ 	.byte	0x04, 0x2f
        /*00c2*/ 	.short	(.L_47 - .L_46)
	.align		4
.L_46:
        /*00c4*/ 	.word	index@(_Z8mat_multiiiiPfS_S_)
        /*00c8*/ 	.word	0x00000020


	//----- nvinfo : EIATTR_FRAME_SIZE
	.align		4
.L_47:
        /*00cc*/ 	.byte	0x04, 0x11
        /*00ce*/ 	.short	(.L_49 - .L_48)
	.align		4
.L_48:
        /*00d0*/ 	.word	index@(_Z8mat_multiiiiPfS_S_)
        /*00d4*/ 	.word	0x00000000


	//----- nvinfo : EIATTR_MIN_STACK_SIZE
	.align		4
.L_49:
        /*00d8*/ 	.byte	0x04, 0x12
        /*00da*/ 	.short	(.L_51 - .L_50)
	.align		4
.L_50:
        /*00dc*/ 	.word	index@(_Z8mat_multiiiiPfS_S_)
        /*00e0*/ 	.word	0x00000000


	//----- nvinfo : EIATTR_MIN_STACK_SIZE
	.align		4
.L_51:
        /*00e4*/ 	.byte	0x04, 0x12
        /*00e6*/ 	.short	(.L_53 - .L_52)
	.align		4
.L_52:
        /*00e8*/ 	.word	index@(_Z16element_wise_sumiPfS_)
        /*00ec*/ 	.word	0x00000010


	//----- nvinfo : EIATTR_MIN_STACK_SIZE
	.align		4
.L_53:
        /*00f0*/ 	.byte	0x04, 0x12
        /*00f2*/ 	.short	(.L_55 - .L_54)
	.align		4
.L_54:
        /*00f4*/ 	.word	index@(_Z8fwd_passiiiiPfS_S_)
        /*00f8*/ 	.word	0x00000000


	//----- nvinfo : EIATTR_MIN_STACK_SIZE
	.align		4
.L_55:
        /*00fc*/ 	.byte	0x04, 0x12
        /*00fe*/ 	.short	(.L_57 - .L_56)
	.align		4
.L_56:
        /*0100*/ 	.word	index@(_Z6h_gelu13__nv_bfloat16PS_)
        /*0104*/ 	.word	0x00000000


	//----- nvinfo : EIATTR_MIN_STACK_SIZE
	.align		4
.L_57:
        /*0108*/ 	.byte	0x04, 0x12
        /*010a*/ 	.short	(.L_59 - .L_58)
	.align		4
.L_58:
        /*010c*/ 	.word	index@(_Z20setup_gelu_constantsv)
        /*0110*/ 	.word	0x00000000


	//----- nvinfo : EIATTR_MIN_STACK_SIZE
	.align		4
.L_59:
        /*0114*/ 	.byte	0x04, 0x12
        /*0116*/ 	.short	(.L_61 - .L_60)
	.align		4
.L_60:
        /*0118*/ 	.word	index@(_Z31device_initialize_arr_with_onesiPf)
        /*011c*/ 	.word	0x00000000


	//----- nvinfo : EIATTR_MIN_STACK_SIZE
	.align		4
.L_61:
        /*0120*/ 	.byte	0x04, 0x12
        /*0122*/ 	.short	(.L_63 - .L_62)
	.align		4
.L_62:
        /*0124*/ 	.word	index@(_Z21device_initialize_arriiPfi)
        /*0128*/ 	.word	0x00000030


	//----- nvinfo : EIATTR_MIN_STACK_SIZE
	.align		4
.L_63:
        /*012c*/ 	.byte	0x04, 0x12
        /*012e*/ 	.short	(.L_65 - .L_64)
	.align		4
.L_64:
        /*0130*/ 	.word	index@(_Z12float_to_b16iPfS_)
        /*0134*/ 	.word	0x00000000
.L_65:


//--------------------- .nv.compat                --------------------------
	.section	.nv.compat,"",@"SHT_CUDA_COMPAT_INFO"
	.align	4
        /*0000*/ 	.byte	0x02, 0x09, 0x00, 0x00, 0x02, 0x02, 0x01, 0x00, 0x02, 0x05, 0x05, 0x00, 0x03, 0x07, 0x01, 0x01
        /*0010*/ 	.byte	0x02, 0x03, 0x00, 0x00, 0x02, 0x06, 0x01, 0x00, 0x04, 0x0b, 0x08, 0x00, 0x01, 0x00, 0x00, 0x00
        /*0020*/ 	.byte	0x00, 0x00, 0x00, 0x00


//--------------------- .nv.info._Z8mat_multiiiiPfS_S_ --------------------------
	.section	.nv.info._Z8mat_multiiiiPfS_S_,"",@"SHT_CUDA_INFO"
	.sectionflags	@""
	.align	4


	//----- nvinfo : EIATTR_CUDA_API_VERSION
	.align		4
        /*0000*/ 	.byte	0x04, 0x37
        /*0002*/ 	.short	(.L_67 - .L_66)
.L_66:
        /*0004*/ 	.word	0x00000082


	//----- nvinfo : EIATTR_KPARAM_INFO
	.align		4
.L_67:
        /*0008*/ 	.byte	0x04, 0x17
        /*000a*/ 	.short	(.L_69 - .L_68)
.L_68:
        /*000c*/ 	.word	0x00000000
        /*0010*/ 	.short	0x0006
        /*0012*/ 	.short	0x0020
        /*0014*/ 	.byte	0x00, 0xf5, 0x21, 0x00


	//----- nvinfo : EIATTR_KPARAM_INFO
	.align		4
.L_69:
        /*0018*/ 	.byte	0x04, 0x17
        /*001a*/ 	.short	(.L_71 - .L_70)
.L_70:
        /*001c*/ 	.word	0x00000000
        /*0020*/ 	.short	0x0005
        /*0022*/ 	.short	0x0018
        /*0024*/ 	.byte	0x00, 0xf5, 0x21, 0x00


	//----- nvinfo : EIATTR_KPARAM_INFO
	.align		4
.L_71:
        /*0028*/ 	.byte	0x04, 0x17
        /*002a*/ 	.short	(.L_73 - .L_72)
.L_72:
        /*002c*/ 	.word	0x00000000
        /*0030*/ 	.short	0x0004
        /*0032*/ 	.short	0x0010
        /*0034*/ 	.byte	0x00, 0xf5, 0x21, 0x00


	//----- nvinfo : EIATTR_KPARAM_INFO
	.align		4
.L_73:
        /*0038*/ 	.byte	0x04, 0x17
        /*003a*/ 	.short	(.L_75 - .L_74)
.L_74:
        /*003c*/ 	.word	0x00000000
        /*0040*/ 	.short	0x0003
        /*0042*/ 	.short	0x000c
        /*0044*/ 	.byte	0x00, 0xf0, 0x11, 0x00


	//----- nvinfo : EIATTR_KPARAM_INFO
	.align		4
.L_75:
        /*0048*/ 	.byte	0x04, 0x17
        /*004a*/ 	.short	(.L_77 - .L_76)
.L_76:
        /*004c*/ 	.word	0x00000000
        /*0050*/ 	.short	0x0002
        /*0052*/ 	.short	0x0008
        /*0054*/ 	.byte	0x00, 0xf0, 0x11, 0x00


	//----- nvinfo : EIATTR_KPARAM_INFO
	.align		4
.L_77:
        /*0058*/ 	.byte	0x04, 0x17
        /*005a*/ 	.short	(.L_79 - .L_78)
.L_78:
        /*005c*/ 	.word	0x00000000
        /*0060*/ 	.short	0x0001
        /*0062*/ 	.short	0x0004
        /*0064*/ 	.byte	0x00, 0xf0, 0x11, 0x00


	//----- nvinfo : EIATTR_KPARAM_INFO
	.align		4
.L_79:
        /*0068*/ 	.byte	0x04, 0x17
        /*006a*/ 	.short	(.L_81 - .L_80)
.L_80:
        /*006c*/ 	.word	0x00000000
        /*0070*/ 	.short	0x0000
        /*0072*/ 	.short	0x0000
        /*0074*/ 	.byte	0x00, 0xf0, 0x11, 0x00


	//----- nvinfo : EIATTR_SPARSE_MMA_MASK
	.align		4
.L_81:
        /*0078*/ 	.byte	0x03, 0x50
        /*007a*/ 	.short	0x0000


	//----- nvinfo : EIATTR_MAXREG_COUNT
	.align		4
        /*007c*/ 	.byte	0x03, 0x1b
        /*007e*/ 	.short	0x00ff


	//----- nvinfo : EIATTR_MERCURY_ISA_VERSION
	.align		4
        /*0080*/ 	.byte	0x03, 0x5f
        /*0082*/ 	.short	0x0101


	//----- nvinfo : EIATTR_VRC_CTA_INIT_COUNT
	.align		4
        /*0084*/ 	.byte	0x02, 0x4a
	.zero		1
	.zero		1


	//----- nvinfo : EIATTR_EXIT_INSTR_OFFSETS
	.align		4
        /*0088*/ 	.byte	0x04, 0x1c
        /*008a*/ 	.short	(.L_83 - .L_82)


	//   ....[0]....
.L_82:
        /*008c*/ 	.word	0x000000d0


	//   ....[1]....
        /*0090*/ 	.word	0x00000850


	//----- nvinfo : EIATTR_CBANK_PARAM_SIZE
	.align		4
.L_83:
        /*0094*/ 	.byte	0x03, 0x19
        /*0096*/ 	.short	0x0028


	//----- nvinfo : EIATTR_PARAM_CBANK
	.align		4
        /*0098*/ 	.byte	0x04, 0x0a
        /*009a*/ 	.short	(.L_85 - .L_84)
	.align		4
.L_84:
        /*009c*/ 	.word	index@(.nv.constant0._Z8mat_multiiiiPfS_S_)
        /*00a0*/ 	.short	0x0380
        /*00a2*/ 	.short	0x0028


	//----- nvinfo : EIATTR_SW_WAR
	.align		4
.L_85:
        /*00a4*/ 	.byte	0x04, 0x36
        /*00a6*/ 	.short	(.L_87 - .L_86)
.L_86:
        /*00a8*/ 	.word	0x00000008
.L_87:


//--------------------- .nv.info._Z16element_wise_sumiPfS_ --------------------------
	.section	.nv.info._Z16element_wise_sumiPfS_,"",@"SHT_CUDA_INFO"
	.sectionflags	@""
	.align	4


	//----- nvinfo : EIATTR_CUDA_API_VERSION
	.align		4
        /*0000*/ 	.byte	0x04, 0x37
        /*0002*/ 	.short	(.L_89 - .L_88)
.L_88:
        /*0004*/ 	.word	0x00000082


	//----- nvinfo : EIATTR_KPARAM_INFO
	.align		4
.L_89:
        /*0008*/ 	.byte	0x04, 0x17
        /*000a*/ 	.short	(.L_91 - .L_90)
.L_90:
        /*000c*/ 	.word	0x00000000
        /*0010*/ 	.short	0x0002
        /*0012*/ 	.short	0x0010
        /*0014*/ 	.byte	0x00, 0xf5, 0x21, 0x00


	//----- nvinfo : EIATTR_KPARAM_INFO
	.align		4
.L_91:
        /*0018*/ 	.byte	0x04, 0x17
        /*001a*/ 	.short	(.L_93 - .L_92)
.L_92:
        /*001c*/ 	.word	0x00000000
        /*0020*/ 	.short	0x0001
        /*0022*/ 	.short	0x0008
        /*0024*/ 	.byte	0x00, 0xf5, 0x21, 0x00


	//----- nvinfo : EIATTR_KPARAM_INFO
	.align		4
.L_93:
        /*0028*/ 	.byte	0x04, 0x17
        /*002a*/ 	.short	(.L_95 - .L_94)
.L_94:
        /*002c*/ 	.word	0x00000000
        /*0030*/ 	.short	0x0000
        /*0032*/ 	.short	0x0000
        /*0034*/ 	.byte	0x00, 0xf0, 0x11, 0x00


	//----- nvinfo : EIATTR_SPARSE_MMA_MASK
	.align		4
.L_95:
        /*0038*/ 	.byte	0x03, 0x50
        /*003a*/ 	.short	0x0000


	//----- nvinfo : EIATTR_MAXREG_COUNT
	.align		4
        /*003c*/ 	.byte	0x03, 0x1b
        /*003e*/ 	.short	0x00ff


	//----- nvinfo : EIATTR_EXTERNS
	.align		4
        /*0040*/ 	.byte	0x04, 0x0f
        /*0042*/ 	.short	(.L_97 - .L_96)


	//   ....[0]....
	.align		4
.L_96:
        /*0044*/ 	.word	index@(vprintf)


	//----- nvinfo : EIATTR_MERCURY_ISA_VERSION
	.align		4
.L_97:
        /*0048*/ 	.byte	0x03, 0x5f
        /*004a*/ 	.short	0x0101


	//----- nvinfo : EIATTR_VRC_CTA_INIT_COUNT
	.align		4
        /*004c*/ 	.byte	0x02, 0x4a
	.zero		1
	.zero		1


	//----- nvinfo : EIATTR_SYSCALL_OFFSETS
	.align		4
        /*0050*/ 	.byte	0x04, 0x46
        /*0052*/ 	.short	(.L_99 - .L_98)


	//   ....[0]....
.L_98:
        /*0054*/ 	.word	0x000001d0


	//----- nvinfo : EIATTR_EXIT_INSTR_OFFSETS
	.align		4
.L_99:
        /*0058*/ 	.byte	0x04, 0x1c
        /*005a*/ 	.short	(.L_101 - .L_100)


	//   ....[0]....
.L_100:
        /*005c*/ 	.word	0x000000c0


	//   ....[1]....
        /*0060*/ 	.word	0x00000220


	//----- nvinfo : EIATTR_CRS_STACK_SIZE
	.align		4
.L_101:
        /*0064*/ 	.byte	0x04, 0x1e
        /*0066*/ 	.short	(.L_103 - .L_102)
.L_102:
        /*0068*/ 	.word	0x00000000


	//----- nvinfo : EIATTR_CBANK_PARAM_SIZE
	.align		4
.L_103:
        /*006c*/ 	.byte	0x03, 0x19
        /*006e*/ 	.short	0x0018


	//----- nvinfo : EIATTR_PARAM_CBANK
	.align		4
        /*0070*/ 	.byte	0x04, 0x0a
        /*0072*/ 	.short	(.L_105 - .L_104)
	.align		4
.L_104:
        /*0074*/ 	.word	index@(.nv.constant0._Z16element_wise_sumiPfS_)
        /*0078*/ 	.short	0x0380
        /*007a*/ 	.short	0x0018


	//----- nvinfo : EIATTR_SW_WAR
	.align		4
.L_105:
        /*007c*/ 	.byte	0x04, 0x36
        /*007e*/ 	.short	(.L_107 - .L_106)
.L_106:
        /*0080*/ 	.word	0x00000008
.L_107:


//--------------------- .nv.info._Z8fwd_passiiiiPfS_S_ --------------------------
	.section	.nv.info._Z8fwd_passiiiiPfS_S_,"",@"SHT_CUDA_INFO"
	.sectionflags	@""
	.align	4


	//----- nvinfo : EIATTR_CUDA_API_VERSION
	.align		4
        /*0000*/ 	.byte	0x04, 0x37
        /*0002*/ 	.short	(.L_109 - .L_108)
.L_108:
        /*0004*/ 	.word	0x00000082


	//----- nvinfo : EIATTR_KPARAM_INFO
	.align		4
.L_109:
        /*0008*/ 	.byte	0x04, 0x17
        /*000a*/ 	.short	(.L_111 - .L_110)
.L_110:
        /*000c*/ 	.word	0x00000000
        /*0010*/ 	.short	0x0006
        /*0012*/ 	.short	0x0020
        /*0014*/ 	.byte	0x00, 0xf5, 0x21, 0x00


	//----- nvinfo : EIATTR_KPARAM_INFO
	.align		4
.L_111:
        /*0018*/ 	.byte	0x04, 0x17
        /*001a*/ 	.short	(.L_113 - .L_112)
.L_112:
        /*001c*/ 	.word	0x00000000
        /*0020*/ 	.short	0x0005
        /*0022*/ 	.short	0x0018
        /*0024*/ 	.byte	0x00, 0xf5, 0x21, 0x00


	//----- nvinfo : EIATTR_KPARAM_INFO
	.align		4
.L_113:
        /*0028*/ 	.byte	0x04, 0x17
        /*002a*/ 	.short	(.L_115 - .L_114)
.L_114:
        /*002c*/ 	.word	0x00000000
        /*0030*/ 	.short	0x0004
        /*0032*/ 	.short	0x0010
        /*0034*/ 	.byte	0x00, 0xf5, 0x21, 0x00


	//----- nvinfo : EIATTR_KPARAM_INFO
	.align		4
.L_115:
        /*0038*/ 	.byte	0x04, 0x17
        /*003a*/ 	.short	(.L_117 - .L_116)
.L_116:
        /*003c*/ 	.word	0x00000000
        /*0040*/ 	.short	0x0003
        /*0042*/ 	.short	0x000c
        /*0044*/ 	.byte	0x00, 0xf0, 0x11, 0x00


	//----- nvinfo : EIATTR_KPARAM_INFO
	.align		4
.L_117:
        /*0048*/ 	.byte	0x04, 0x17
        /*004a*/ 	.short	(.L_119 - .L_118)
.L_118:
        /*004c*/ 	.word	0x00000000
        /*0050*/ 	.short	0x0002
        /*0052*/ 	.short	0x0008
        /*0054*/ 	.byte	0x00, 0xf0, 0x11, 0x00


	//----- nvinfo : EIATTR_KPARAM_INFO
	.align		4
.L_119:
        /*0058*/ 	.byte	0x04, 0x17
        /*005a*/ 	.short	(.L_121 - .L_120)
.L_120:
        /*005c*/ 	.word	0x00000000
        /*0060*/ 	.short	0x0001
        /*0062*/ 	.short	0x0004
        /*0064*/ 	.byte	0x00, 0xf0, 0x11, 0x00


	//----- nvinfo : EIATTR_KPARAM_INFO
	.align		4
.L_121:
        /*0068*/ 	.byte	0x04, 0x17
        /*006a*/ 	.short	(.L_123 - .L_122)
.L_122:
        /*006c*/ 	.word	0x00000000
        /*0070*/ 	.short	0x0000
        /*0072*/ 	.short	0x0000
        /*0074*/ 	.byte	0x00, 0xf0, 0x11, 0x00


	//----- nvinfo : EIATTR_SPARSE_MMA_MASK
	.align		4
.L_123:
        /*0078*/ 	.byte	0x03, 0x50
        /*007a*/ 	.short	0x0000


	//----- nvinfo : EIATTR_MAXREG_COUNT
	.align		4
        /*007c*/ 	.byte	0x03, 0x1b
        /*007e*/ 	.short	0x00ff


	//----- nvinfo : EIATTR_MERCURY_ISA_VERSION
	.align		4
        /*0080*/ 	.byte	0x03, 0x5f
        /*0082*/ 	.short	0x0101


	//----- nvinfo : EIATTR_VRC_CTA_INIT_COUNT
	.align		4
        /*0084*/ 	.byte	0x02, 0x4a
	.zero		1
	.zero		1


	//----- nvinfo : EIATTR_EXIT_INSTR_OFFSETS
	.align		4
        /*0088*/ 	.byte	0x04, 0x1c
        /*008a*/ 	.short	(.L_125 - .L_124)


	//   ....[0]....
.L_124:
        /*008c*/ 	.word	0x000000d0


	//   ....[1]....
        /*0090*/ 	.word	0x00001510


	//----- nvinfo : EIATTR_CBANK_PARAM_SIZE
	.align		4
.L_125:
        /*0094*/ 	.byte	0x03, 0x19
        /*0096*/ 	.short	0x0028


	//----- nvinfo : EIATTR_PARAM_CBANK
	.align		4
        /*0098*/ 	.byte	0x04, 0x0a
        /*009a*/ 	.short	(.L_127 - .L_126)
	.align		4
.L_126:
        /*009c*/ 	.word	index@(.nv.constant0._Z8fwd_passiiiiPfS_S_)
        /*00a0*/ 	.short	0x0380
        /*00a2*/ 	.short	0x0028


	//----- nvinfo : EIATTR_SW_WAR
	.align		4
.L_127:
        /*00a4*/ 	.byte	0x04, 0x36
        /*00a6*/ 	.short	(.L_129 - .L_128)
.L_128:
        /*00a8*/ 	.word	0x00000008
.L_129:


//--------------------- .nv.info._Z6h_gelu13__nv_bfloat16PS_ --------------------------
	.section	.nv.info._Z6h_gelu13__nv_bfloat16PS_,"",@"SHT_CUDA_INFO"
	.sectionflags	@""
	.align	4


	//----- nvinfo : EIATTR_CUDA_API_VERSION
	.align		4
        /*0000*/ 	.byte	0x04, 0x37
        /*0002*/ 	.short	(.L_131 - .L_130)
.L_130:
        /*0004*/ 	.word	0x00000082


	//----- nvinfo : EIATTR_KPARAM_INFO
	.align		4
.L_131:
        /*0008*/ 	.byte	0x04, 0x17
        /*000a*/ 	.short	(.L_133 - .L_132)
.L_132:
        /*000c*/ 	.word	0x00000000
        /*0010*/ 	.short	0x0001
        /*0012*/ 	.short	0x0008
        /*0014*/ 	.byte	0x00, 0xf5, 0x21, 0x00


	//----- nvinfo : EIATTR_KPARAM_INFO
	.align		4
.L_133:
        /*0018*/ 	.byte	0x04, 0x17
        /*001a*/ 	.short	(.L_135 - .L_134)
.L_134:
        /*001c*/ 	.word	0x00000000
        /*0020*/ 	.short	0x0000
        /*0022*/ 	.short	0x0000
        /*0024*/ 	.byte	0x00, 0xf0, 0x09, 0x00


	//----- nvinfo : EIATTR_SPARSE_MMA_MASK
	.align		4
.L_135:
        /*0028*/ 	.byte	0x03, 0x50
        /*002a*/ 	.short	0x0000


	//----- nvinfo : EIATTR_MAXREG_COUNT
	.align		4
        /*002c*/ 	.byte	0x03, 0x1b
        /*002e*/ 	.short	0x00ff


	//----- nvinfo : EIATTR_MERCURY_ISA_VERSION
	.align		4
        /*0030*/ 	.byte	0x03, 0x5f
        /*0032*/ 	.short	0x0101


	//----- nvinfo : EIATTR_VRC_CTA_INIT_COUNT
	.align		4
        /*0034*/ 	.byte	0x02, 0x4a
	.zero		1
	.zero		1


	//----- nvinfo : EIATTR_EXIT_INSTR_OFFSETS
	.align		4
        /*0038*/ 	.byte	0x04, 0x1c
        /*003a*/ 	.short	(.L_137 - .L_136)


	//   ....[0]....
.L_136:
        /*003c*/ 	.word	0x00000270


	//----- nvinfo : EIATTR_CBANK_PARAM_SIZE
	.align		4
.L_137:
        /*0040*/ 	.byte	0x03, 0x19
        /*0042*/ 	.short	0x0010


	//----- nvinfo : EIATTR_PARAM_CBANK
	.align		4
        /*0044*/ 	.byte	0x04, 0x0a
        /*0046*/ 	.short	(.L_139 - .L_138)
	.align		4
.L_138:
        /*0048*/ 	.word	index@(.nv.constant0._Z6h_gelu13__nv_bfloat16PS_)
        /*004c*/ 	.short	0x0380
        /*004e*/ 	.short	0x0010


	//----- nvinfo : EIATTR_SW_WAR
	.align		4
.L_139:
        /*0050*/ 	.byte	0x04, 0x36
        /*0052*/ 	.short	(.L_141 - .L_140)
.L_140:
        /*0054*/ 	.word	0x00000008
.L_141:


//--------------------- .nv.info._Z20setup_gelu_constantsv --------------------------
	.section	.nv.info._Z20setup_gelu_constantsv,"",@"SHT_CUDA_INFO"
	.sectionflags	@""
	.align	4


	//----- nvinfo : EIATTR_CUDA_API_VERSION
	.align		4
        /*0000*/ 	.byte	0x04, 0x37
        /*0002*/ 	.short	(.L_143 - .L_142)
.L_142:
        /*0004*/ 	.word	0x00000082


	//----- nvinfo : EIATTR_SPARSE_MMA_MASK
	.align		4
.L_143:
        /*0008*/ 	.byte	0x03, 0x50
        /*000a*/ 	.short	0x0000


	//----- nvinfo : EIATTR_MAXREG_COUNT
	.align		4
        /*000c*/ 	.byte	0x03, 0x1b
        /*000e*/ 	.short	0x00ff


	//----- nvinfo : EIATTR_MERCURY_ISA_VERSION
	.align		4
        /*0010*/ 	.byte	0x03, 0x5f
        /*0012*/ 	.short	0x0101


	//----- nvinfo : EIATTR_VRC_CTA_INIT_COUNT
	.align		4
        /*0014*/ 	.byte	0x02, 0x4a
	.zero		1
	.zero		1


	//----- nvinfo : EIATTR_EXIT_INSTR_OFFSETS
	.align		4
        /*0018*/ 	.byte	0x04, 0x1c
        /*001a*/ 	.short	(.L_145 - .L_144)


	//   ....[0]....
.L_144:
        /*001c*/ 	.word	0x000000e0


	//----- nvinfo : EIATTR_SW_WAR
	.align		4
.L_145:
        /*0020*/ 	.byte	0x04, 0x36
        /*0022*/ 	.short	(.L_147 - .L_146)
.L_146:
        /*0024*/ 	.word	0x00000008
.L_147:


//--------------------- .nv.info._Z31device_initialize_arr_with_onesiPf --------------------------
	.section	.nv.info._Z31device_initialize_arr_with_onesiPf,"",@"SHT_CUDA_INFO"
	.sectionflags	@""
	.align	4


	//----- nvinfo : EIATTR_CUDA_API_VERSION
	.align		4
        /*0000*/ 	.byte	0x04, 0x37
        /*0002*/ 	.short	(.L_149 - .L_148)
.L_148:
        /*0004*/ 	.word	0x00000082


	//----- nvinfo : EIATTR_KPARAM_INFO
	.align		4
.L_149:
        /*0008*/ 	.byte	0x04, 0x17
        /*000a*/ 	.short	(.L_151 - .L_150)
.L_150:
        /*000c*/ 	.word	0x00000000
        /*0010*/ 	.short	0x0001
        /*0012*/ 	.short	0x0008
        /*0014*/ 	.byte	0x00, 0xf5, 0x21, 0x00


	//----- nvinfo : EIATTR_KPARAM_INFO
	.align		4
.L_151:
        /*0018*/ 	.byte	0x04, 0x17
        /*001a*/ 	.short	(.L_153 - .L_152)
.L_152:
        /*001c*/ 	.word	0x00000000
        /*0020*/ 	.short	0x0000
        /*0022*/ 	.short	0x0000
        /*0024*/ 	.byte	0x00, 0xf0, 0x11, 0x00


	//----- nvinfo : EIATTR_SPARSE_MMA_MASK
	.align		4
.L_153:
        /*0028*/ 	.byte	0x03, 0x50
        /*002a*/ 	.short	0x0000


	//----- nvinfo : EIATTR_MAXREG_COUNT
	.align		4
        /*002c*/ 	.byte	0x03, 0x1b
        /*002e*/ 	.short	0x00ff


	//----- nvinfo : EIATTR_MERCURY_ISA_VERSION
	.align		4
        /*0030*/ 	.byte	0x03, 0x5f
        /*0032*/ 	.short	0x0101


	//----- nvinfo : EIATTR_VRC_CTA_INIT_COUNT
	.align		4
        /*0034*/ 	.byte	0x02, 0x4a
	.zero		1
	.zero		1


	//----- nvinfo : EIATTR_EXIT_INSTR_OFFSETS
	.align		4
        /*0038*/ 	.byte	0x04, 0x1c
        /*003a*/ 	.short	(.L_155 - .L_154)


	//   ....[0]....
.L_154:
        /*003c*/ 	.word	0x00000070


	//   ....[1]....
        /*0040*/ 	.word	0x000000d0


	//----- nvinfo : EIATTR_CBANK_PARAM_SIZE
	.align		4
.L_155:
        /*0044*/ 	.byte	0x03, 0x19
        /*0046*/ 	.short	0x0010


	//----- nvinfo : EIATTR_PARAM_CBANK
	.align		4
        /*0048*/ 	.byte	0x04, 0x0a
        /*004a*/ 	.short	(.L_157 - .L_156)
	.align		4
.L_156:
        /*004c*/ 	.word	index@(.nv.constant0._Z31device_initialize_arr_with_onesiPf)
        /*0050*/ 	.short	0x0380
        /*0052*/ 	.short	0x0010


	//----- nvinfo : EIATTR_SW_WAR
	.align		4
.L_157:
        /*0054*/ 	.byte	0x04, 0x36
        /*0056*/ 	.short	(.L_159 - .L_158)
.L_158:
        /*0058*/ 	.word	0x00000008
.L_159:


//--------------------- .nv.info._Z21device_initialize_arriiPfi --------------------------
	.section	.nv.info._Z21device_initialize_arriiPfi,"",@"SHT_CUDA_INFO"
	.sectionflags	@""
	.align	4


	//----- nvinfo : EIATTR_CUDA_API_VERSION
	.align		4
        /*0000*/ 	.byte	0x04, 0x37
        /*0002*/ 	.short	(.L_161 - .L_160)
.L_160:
        /*0004*/ 	.word	0x00000082


	//----- nvinfo : EIATTR_KPARAM_INFO
	.align		4
.L_161:
        /*0008*/ 	.byte	0x04, 0x17
        /*000a*/ 	.short	(.L_163 - .L_162)
.L_162:
        /*000c*/ 	.word	0x00000000
        /*0010*/ 	.short	0x0003
        /*0012*/ 	.short	0x0010
        /*0014*/ 	.byte	0x00, 0xf0, 0x11, 0x00


	//----- nvinfo : EIATTR_KPARAM_INFO
	.align		4
.L_163:
        /*0018*/ 	.byte	0x04, 0x17
        /*001a*/ 	.short	(.L_165 - .L_164)
.L_164:
        /*001c*/ 	.word	0x00000000
        /*0020*/ 	.short	0x0002
        /*0022*/ 	.short	0x0008
        /*0024*/ 	.byte	0x00, 0xf5, 0x21, 0x00


	//----- nvinfo : EIATTR_KPARAM_INFO
	.align		4
.L_165:
        /*0028*/ 	.byte	0x04, 0x17
        /*002a*/ 	.short	(.L_167 - .L_166)
.L_166:
        /*002c*/ 	.word	0x00000000
        /*0030*/ 	.short	0x0001
        /*0032*/ 	.short	0x0004
        /*0034*/ 	.byte	0x00, 0xf0, 0x11, 0x00


	//----- nvinfo : EIATTR_KPARAM_INFO
	.align		4
.L_167:
        /*0038*/ 	.byte	0x04, 0x17
        /*003a*/ 	.short	(.L_169 - .L_168)
.L_168:
        /*003c*/ 	.word	0x00000000
        /*0040*/ 	.short	0x0000
        /*0042*/ 	.short	0x0000
        /*0044*/ 	.byte	0x00, 0xf0, 0x11, 0x00


	//----- nvinfo : EIATTR_SPARSE_MMA_MASK
	.align		4
.L_169:
        /*0048*/ 	.byte	0x03, 0x50
        /*004a*/ 	.short	0x0000


	//----- nvinfo : EIATTR_MAXREG_COUNT
	.align		4
        /*004c*/ 	.byte	0x03, 0x1b
        /*004e*/ 	.short	0x00ff


	//----- nvinfo : EIATTR_MERCURY_ISA_VERSION
	.align		4
        /*0050*/ 	.byte	0x03, 0x5f
        /*0052*/ 	.short	0x0101


	//----- nvinfo : EIATTR_VRC_CTA_INIT_COUNT
	.align		4
        /*0054*/ 	.byte	0x02, 0x4a
	.zero		1
	.zero		1


	//----- nvinfo : EIATTR_EXIT_INSTR_OFFSETS
	.align		4
        /*0058*/ 	.byte	0x04, 0x1c
        /*005a*/ 	.short	(.L_171 - .L_170)


	//   ....[0]....
.L_170:
        /*005c*/ 	.word	0x00000080


	//   ....[1]....
        /*0060*/ 	.word	0x00002d30


	//----- nvinfo : EIATTR_CRS_STACK_SIZE
	.align		4
.L_171:
        /*0064*/ 	.byte	0x04, 0x1e
        /*0066*/ 	.short	(.L_173 - .L_172)
.L_172:
        /*0068*/ 	.word	0x00000000


	//----- nvinfo : EIATTR_CBANK_PARAM_SIZE
	.align		4
.L_173:
        /*006c*/ 	.byte	0x03, 0x19
        /*006e*/ 	.short	0x0014


	//----- nvinfo : EIATTR_PARAM_CBANK
	.align		4
        /*0070*/ 	.byte	0x04, 0x0a
        /*0072*/ 	.short	(.L_175 - .L_174)
	.align		4
.L_174:
        /*0074*/ 	.word	index@(.nv.constant0._Z21device_initialize_arriiPfi)
        /*0078*/ 	.short	0x0380
        /*007a*/ 	.short	0x0014


	//----- nvinfo : EIATTR_SW_WAR
	.align		4
.L_175:
        /*007c*/ 	.byte	0x04, 0x36
        /*007e*/ 	.short	(.L_177 - .L_176)
.L_176:
        /*0080*/ 	.word	0x00000008
.L_177:


//--------------------- .nv.info._Z12float_to_b16iPfS_ --------------------------
	.section	.nv.info._Z12float_to_b16iPfS_,"",@"SHT_CUDA_INFO"
	.sectionflags	@""
	.align	4


	//----- nvinfo : EIATTR_CUDA_API_VERSION
	.align		4
        /*0000*/ 	.byte	0x04, 0x37
        /*0002*/ 	.short	(.L_179 - .L_178)
.L_178:
        /*0004*/ 	.word	0x00000082


	//----- nvinfo : EIATTR_KPARAM_INFO
	.align		4
.L_179:
        /*0008*/ 	.byte	0x04, 0x17
        /*000a*/ 	.short	(.L_181 - .L_180)
.L_180:
        /*000c*/ 	.word	0x00000000
        /*0010*/ 	.short	0x0002
        /*0012*/ 	.short	0x0010
        /*0014*/ 	.byte	0x00, 0xf5, 0x21, 0x00


	//----- nvinfo : EIATTR_KPARAM_INFO
	.align		4
.L_181:
        /*0018*/ 	.byte	0x04, 0x17
        /*001a*/ 	.short	(.L_183 - .L_182)
.L_182:
        /*001c*/ 	.word	0x00000000
        /*0020*/ 	.short	0x0001
        /*0022*/ 	.short	0x0008
        /*0024*/ 	.byte	0x00, 0xf5, 0x21, 0x00


	//----- nvinfo : EIATTR_KPARAM_INFO
	.align		4
.L_183:
        /*0028*/ 	.byte	0x04, 0x17
        /*002a*/ 	.short	(.L_185 - .L_184)
.L_184:
        /*002c*/ 	.word	0x00000000
        /*0030*/ 	.short	0x0000
        /*0032*/ 	.short	0x0000
        /*0034*/ 	.byte	0x00, 0xf0, 0x11, 0x00


	//----- nvinfo : EIATTR_SPARSE_MMA_MASK
	.align		4
.L_185:
        /*0038*/ 	.byte	0x03, 0x50
        /*003a*/ 	.short	0x0000


	//----- nvinfo : EIATTR_MAXREG_COUNT
	.align		4
        /*003c*/ 	.byte	0x03, 0x1b
        /*003e*/ 	.short	0x00ff


	//----- nvinfo : EIATTR_MERCURY_ISA_VERSION
	.align		4
        /*0040*/ 	.byte	0x03, 0x5f
        /*0042*/ 	.short	0x0101


	//----- nvinfo : EIATTR_VRC_CTA_INIT_COUNT
	.align		4
        /*0044*/ 	.byte	0x02, 0x4a
	.zero		1
	.zero		1


	//----- nvinfo : EIATTR_EXIT_INSTR_OFFSETS
	.align		4
        /*0048*/ 	.byte	0x04, 0x1c
        /*004a*/ 	.short	(.L_187 - .L_186)


	//   ....[0]....
.L_186:
        /*004c*/ 	.word	0x00000070


	//   ....[1]....
        /*0050*/ 	.word	0x00000110


	//----- nvinfo : EIATTR_CBANK_PARAM_SIZE
	.align		4
.L_187:
        /*0054*/ 	.byte	0x03, 0x19
        /*0056*/ 	.short	0x0018


	//----- nvinfo : EIATTR_PARAM_CBANK
	.align		4
        /*0058*/ 	.byte	0x04, 0x0a
        /*005a*/ 	.short	(.L_189 - .L_188)
	.align		4
.L_188:
        /*005c*/ 	.word	index@(.nv.constant0._Z12float_to_b16iPfS_)
        /*0060*/ 	.short	0x0380
        /*0062*/ 	.short	0x0018


	//----- nvinfo : EIATTR_SW_WAR
	.align		4
.L_189:
        /*0064*/ 	.byte	0x04, 0x36
        /*0066*/ 	.short	(.L_191 - .L_190)
.L_190:
        /*0068*/ 	.word	0x00000008
.L_191:


//--------------------- .nv.callgraph             --------------------------
	.section	.nv.callgraph,"",@"SHT_CUDA_CALLGRAPH"
	.align	4
	.sectionentsize	8
	.align		4
        /*0000*/ 	.word	0x00000000
	.align		4
        /*0004*/ 	.word	0xffffffff
	.align		4
        /*0008*/ 	.word	index@(_Z16element_wise_sumiPfS_)
	.align		4
        /*000c*/ 	.word	index@(vprintf)
	.align		4
        /*0010*/ 	.word	0x00000000
	.align		4
        /*0014*/ 	.word	0xfffffffe
	.align		4
        /*0018*/ 	.word	0x00000000
	.align		4
        /*001c*/ 	.word	0xfffffffd
	.align		4
        /*0020*/ 	.word	0x00000000
	.align		4
        /*0024*/ 	.word	0xfffffffc


//--------------------- .nv.constant4             --------------------------
	.section	.nv.constant4,"a",@progbits
	.align	8
	.align		8
.nv.constant4:
        /*0000*/ 	.dword	precalc_xorwow_matrix
	.align		8
        /*0008*/ 	.dword	precalc_xorwow_offset_matrix
	.align		8
        /*0010*/ 	.dword	mrg32k3aM1
	.align		8
        /*0018*/ 	.dword	mrg32k3aM2
	.align		8
        /*0020*/ 	.dword	mrg32k3aM1SubSeq
	.align		8
        /*0028*/ 	.dword	mrg32k3aM2SubSeq
	.align		8
        /*0030*/ 	.dword	mrg32k3aM1Seq
	.align		8
        /*0038*/ 	.dword	mrg32k3aM2Seq
	.align		8
        /*0040*/ 	.dword	kSqrt2OverPi
	.align		8
        /*0048*/ 	.dword	kCoefficient
	.align		8
        /*0050*/ 	.dword	one_half_bfloat
	.align		8
        /*0058*/ 	.dword	one_bfloat
	.align		8
        /*0060*/ 	.dword	$str
	.align		8
        /*0068*/ 	.dword	vprintf


//--------------------- .nv.constant3             --------------------------
	.section	.nv.constant3,"a",@progbits
	.align	8
.nv.constant3:
	.type		__cr_lgamma_table,@object
	.size		__cr_lgamma_table,(.L_8 - __cr_lgamma_table)
__cr_lgamma_table:
        /*0000*/ 	.byte	0x00, 0x00, 0x00, 0x00, 0x00, 0x00, 0x00, 0x00, 0x00, 0x00, 0x00, 0x00, 0x00, 0x00, 0x00, 0x00
        /*0010*/ 	.byte	0xef, 0x39, 0xfa, 0xfe, 0x42, 0x2e, 0xe6, 0x3f, 0x02, 0x20, 0x2a, 0xfa, 0x0b, 0xab, 0xfc, 0x3f
        /*0020*/ 	.byte	0xf9, 0x2c, 0x92, 0x7c, 0xa7, 0x6c, 0x09, 0x40, 0xc9, 0x79, 0x44, 0x3c, 0x64, 0x26, 0x13, 0x40
        /*0030*/ 	.byte	0xca, 0x01, 0xcf, 0x3a, 0x27, 0x51, 0x1a, 0x40, 0x30, 0xcc, 0x2d, 0xf3, 0xe1, 0x0c, 0x21, 0x40
        /*0040*/ 	.byte	0x0d, 0xb7, 0xfc, 0x82, 0x8e, 0x35, 0x25, 0x40
.L_8:


//--------------------- .text._Z8mat_multiiiiPfS_S_ --------------------------
	.section	.text._Z8mat_multiiiiPfS_S_,"ax",@progbits
	.align	128
        .global         _Z8mat_multiiiiPfS_S_
        .type           _Z8mat_multiiiiPfS_S_,@function
        .size           _Z8mat_multiiiiPfS_S_,(.L_x_48 - _Z8mat_multiiiiPfS_S_)
        .other          _Z8mat_multiiiiPfS_S_,@"STO_CUDA_ENTRY STV_DEFAULT"
_Z8mat_multiiiiPfS_S_:
.text._Z8mat_multiiiiPfS_S_:
[----:B------:R-:W-:Y:S01]  /*0000*/  LDC R1, c[0x0][0x37c] ;  /* 0x0000df00ff017b82 */ /* 0x000fe20000000800 */
[----:B------:R-:W0:Y:S07]  /*0010*/  S2R R5, SR_TID.Y ;  /* 0x0000000000057919 */ /* 0x000e2e0000002200 */
[----:B------:R-:W1:Y:S01]  /*0020*/  LDC R14, c[0x0][0x360] ;  /* 0x0000d800ff0e7b82 */ /* 0x000e620000000800 */
[----:B------:R-:W2:Y:S01]  /*0030*/  LDCU UR6, c[0x0][0x380] ;  /* 0x00007000ff0677ac */ /* 0x000ea20008000800 */
[----:B------:R-:W1:Y:S06]  /*0040*/  S2R R3, SR_TID.X ;  /* 0x0000000000037919 */ /* 0x000e6c0000002100 */
[----:B------:R-:W0:Y:S08]  /*0050*/  S2UR UR5, SR_CTAID.Y ;  /* 0x00000000000579c3 */ /* 0x000e300000002600 */
[----:B------:R-:W0:Y:S08]  /*0060*/  LDC R0, c[0x0][0x364] ;  /* 0x0000d900ff007b82 */ /* 0x000e300000000800 */
[----:B------:R-:W1:Y:S08]  /*0070*/  S2UR UR4, SR_CTAID.X ;  /* 0x00000000000479c3 */ /* 0x000e700000002500 */
[----:B------:R-:W3:Y:S01]  /*0080*/  LDC R15, c[0x0][0x38c] ;  /* 0x0000e300ff0f7b82 */ /* 0x000ee20000000800 */
[----:B0-----:R-:W-:-:S02]  /*0090*/  IMAD R0, R0, UR5, R5 ;  /* 0x0000000500007c24 */ /* 0x001fc4000f8e0205 */
[----:B-1----:R-:W-:-:S03]  /*00a0*/  IMAD R14, R14, UR4, R3 ;  /* 0x000000040e0e7c24 */ /* 0x002fc6000f8e0203 */
[----:B---3--:R-:W-:-:S04]  /*00b0*/  ISETP.GE.AND P0, PT, R0, R15, PT ;  /* 0x0000000f0000720c */ /* 0x008fc80003f06270 */
[----:B--2---:R-:W-:-:S13]  /*00c0*/  ISETP.GE.OR P0, PT, R14, UR6, P0 ;  /* 0x000000060e007c0c */ /* 0x004fda0008706670 */
[----:B------:R-:W-:Y:S05]  /*00d0*/  @P0 EXIT ;  /* 0x000000000000094d */ /* 0x000fea0003800000 */
[----:B------:R-:W0:Y:S01]  /*00e0*/  LDC R17, c[0x0][0x384] ;  /* 0x0000e100ff117b82 */ /* 0x000e220000000800 */
[----:B------:R-:W1:Y:S01]  /*00f0*/  LDCU.64 UR6, c[0x0][0x358] ;  /* 0x00006b00ff0677ac */ /* 0x000e620008000a00 */
[----:B------:R-:W-:Y:S01]  /*0100*/  HFMA2 R26, -RZ, RZ, 0, 0 ;  /* 0x00000000ff1a7431 */ /* 0x000fe200000001ff */
[----:B0-----:R-:W-:-:S13]  /*0110*/  ISETP.GE.AND P0, PT, R17, 0x1, PT ;  /* 0x000000011100780c */ /* 0x001fda0003f06270 */
[----:B-1----:R-:W-:Y:S05]  /*0120*/  @!P0 BRA `(.L_x_0) ;  /* 0x0000000400b88947 */ /* 0x002fea0003800000 */
[C---:B------:R-:W-:Y:S01]  /*0130*/  ISETP.GE.U32.AND P1, PT, R17.reuse, 0x8, PT ;  /* 0x000000081100780c */ /* 0x040fe20003f26070 */
[----:B------:R-:W-:Y:S01]  /*0140*/  IMAD R18, R14, R17, RZ ;  /* 0x000000110e127224 */ /* 0x000fe200078e02ff */
[----:B------:R-:W-:Y:S02]  /*0150*/  LOP3.LUT R25, R17, 0x7, RZ, 0xc0, !PT ;  /* 0x0000000711197812 */ /* 0x000fe400078ec0ff */
[----:B------:R-:W-:Y:S02]  /*0160*/  MOV R26, RZ ;  /* 0x000000ff001a7202 */ /* 0x000fe40000000f00 */
[----:B------:R-:W-:Y:S02]  /*0170*/  ISETP.NE.AND P0, PT, R25, RZ, PT ;  /* 0x000000ff1900720c */ /* 0x000fe40003f05270 */
[----:B------:R-:W-:-:S05]  /*0180*/  MOV R19, RZ ;  /* 0x000000ff00137202 */ /* 0x000fca0000000f00 */
[----:B------:R-:W-:Y:S06]  /*0190*/  @!P1 BRA `(.L_x_1) ;  /* 0x0000000000c49947 */ /* 0x000fec0003800000 */
[----:B------:R-:W0:Y:S01]  /*01a0*/  LDCU.64 UR4, c[0x0][0x390] ;  /* 0x00007200ff0477ac */ /* 0x000e220008000a00 */
[----:B------:R-:W-:Y:S02]  /*01b0*/  LOP3.LUT R19, R17, 0x7ffffff8, RZ, 0xc0, !PT ;  /* 0x7ffffff811137812 */ /* 0x000fe400078ec0ff */
[----:B------:R-:W-:Y:S02]  /*01c0*/  MOV R26, RZ ;  /* 0x000000ff001a7202 */ /* 0x000fe40000000f00 */
[----:B------:R-:W-:Y:S02]  /*01d0*/  MOV R16, R18 ;  /* 0x0000001200107202 */ /* 0x000fe40000000f00 */
[----:B------:R-:W-:Y:S02]  /*01e0*/  MOV R22, R0 ;  /* 0x0000000000167202 */ /* 0x000fe40000000f00 */
[----:B------:R-:W-:Y:S01]  /*01f0*/  IADD3 R20, PT, PT, -R19, RZ, RZ ;  /* 0x000000ff13147210 */ /* 0x000fe20007ffe1ff */
[----:B0-----:R-:W-:-:S04]  /*0200*/  UIADD3 UR4, UP0, UPT, UR4, 0x10, URZ ;  /* 0x0000001004047890 */ /* 0x001fc8000ff1e0ff */
[----:B------:R-:W-:-:S12]  /*0210*/  UIADD3.X UR5, UPT, UPT, URZ, UR5, URZ, UP0, !UPT ;  /* 0x00000005ff057290 */ /* 0x000fd800087fe4ff */
.L_x_2:
[----:B------:R-:W0:Y:S01]  /*0220*/  LDC.64 R12, c[0x0][0x398] ;  /* 0x0000e600ff0c7b82 */ /* 0x000e220000000a00 */
[----:B------:R-:W-:Y:S02]  /*0230*/  MOV R2, UR4 ;  /* 0x0000000400027c02 */ /* 0x000fe40008000f00 */
[----:B------:R-:W-:-:S03]  /*0240*/  MOV R3, UR5 ;  /* 0x0000000500037c02 */ /* 0x000fc60008000f00 */
[----:B------:R-:W-:-:S05]  /*0250*/  IMAD.WIDE R2, R16, 0x4, R2 ;  /* 0x0000000410027825 */ /* 0x000fca00078e0202 */
[----:B------:R-:W2:Y:S04]  /*0260*/  LDG.E R21, desc[UR6][R2.64+-0x10] ;  /* 0xfffff00602157981 */ /* 0x000ea8000c1e1900 */
[----:B------:R-:W3:Y:S04]  /*0270*/  LDG.E R23, desc[UR6][R2.64+-0xc] ;  /* 0xfffff40602177981 */ /* 0x000ee8000c1e1900 */
[----:B------:R-:W4:Y:S01]  /*0280*/  LDG.E R29, desc[UR6][R2.64+-0x8] ;  /* 0xfffff806021d7981 */ /* 0x000f22000c1e1900 */
[----:B0-----:R-:W-:-:S05]  /*0290*/  IMAD.WIDE R12, R22, 0x4, R12 ;  /* 0x00000004160c7825 */ /* 0x001fca00078e020c */
[----:B------:R0:W2:Y:S01]  /*02a0*/  LDG.E R24, desc[UR6][R12.64] ;  /* 0x000000060c187981 */ /* 0x0000a2000c1e1900 */
[----:B------:R-:W-:-:S04]  /*02b0*/  IMAD.WIDE R10, R15, 0x4, R12 ;  /* 0x000000040f0a7825 */ /* 0x000fc800078e020c */
[C---:B------:R-:W-:Y:S02]  /*02c0*/  IMAD.WIDE R4, R15.reuse, 0x4, R10 ;  /* 0x000000040f047825 */ /* 0x040fe400078e020a */
[----:B------:R-:W3:Y:S02]  /*02d0*/  LDG.E R10, desc[UR6][R10.64] ;  /* 0x000000060a0a7981 */ /* 0x000ee4000c1e1900 */
[C---:B------:R-:W-:Y:S02]  /*02e0*/  IMAD.WIDE R6, R15.reuse, 0x4, R4 ;  /* 0x000000040f067825 */ /* 0x040fe400078e0204 */
[----:B------:R1:W4:Y:S02]  /*02f0*/  LDG.E R28, desc[UR6][R4.64] ;  /* 0x00000006041c7981 */ /* 0x000324000c1e1900 */
[C---:B------:R-:W-:Y:S02]  /*0300*/  IMAD.WIDE R8, R15.reuse, 0x4, R6 ;  /* 0x000000040f087825 */ /* 0x040fe400078e0206 */
[----:B------:R-:W5:Y:S02]  /*0310*/  LDG.E R6, desc[UR6][R6.64] ;  /* 0x0000000606067981 */ /* 0x000f64000c1e1900 */
[----:B0-----:R-:W-:-:S05]  /*0320*/  IMAD.WIDE R12, R15, 0x4, R8 ;  /* 0x000000040f0c7825 */ /* 0x001fca00078e0208 */
[----:B------:R-:W5:Y:S04]  /*0330*/  LDG.E R11, desc[UR6][R12.64] ;  /* 0x000000060c0b7981 */ /* 0x000f68000c1e1900 */
[----:B------:R-:W5:Y:S04]  /*0340*/  LDG.E R7, desc[UR6][R8.64] ;  /* 0x0000000608077981 */ /* 0x000f68000c1e1900 */
[----:B------:R-:W5:Y:S04]  /*0350*/  LDG.E R9, desc[UR6][R2.64+-0x4] ;  /* 0xfffffc0602097981 */ /* 0x000f68000c1e1900 */
[----:B------:R-:W5:Y:S01]  /*0360*/  LDG.E R8, desc[UR6][R2.64+0x8] ;  /* 0x0000080602087981 */ /* 0x000f62000c1e1900 */
[----:B--2---:R-:W-:Y:S01]  /*0370*/  FFMA R24, R21, R24, R26 ;  /* 0x0000001815187223 */ /* 0x004fe2000000001a */
[----:B------:R-:W-:-:S02]  /*0380*/  IMAD.WIDE R26, R15, 0x4, R12 ;  /* 0x000000040f1a7825 */ /* 0x000fc400078e020c */
[----:B------:R-:W2:Y:S04]  /*0390*/  LDG.E R21, desc[UR6][R2.64] ;  /* 0x0000000602157981 */ /* 0x000ea8000c1e1900 */
[----:B------:R-:W2:Y:S01]  /*03a0*/  LDG.E R12, desc[UR6][R2.64+0x4] ;  /* 0x00000406020c7981 */ /* 0x000ea2000c1e1900 */
[----:B-1----:R-:W-:-:S03]  /*03b0*/  IMAD.WIDE R4, R15, 0x4, R26 ;  /* 0x000000040f047825 */ /* 0x002fc600078e021a */
[----:B------:R-:W2:Y:S04]  /*03c0*/  LDG.E R13, desc[UR6][R2.64+0xc] ;  /* 0x00000c06020d7981 */ /* 0x000ea8000c1e1900 */
[----:B------:R-:W2:Y:S04]  /*03d0*/  LDG.E R4, desc[UR6][R4.64] ;  /* 0x0000000604047981 */ /* 0x000ea8000c1e1900 */
[----:B------:R-:W2:Y:S01]  /*03e0*/  LDG.E R3, desc[UR6][R26.64] ;  /* 0x000000061a037981 */ /* 0x000ea2000c1e1900 */
[----:B---3--:R-:W-:Y:S01]  /*03f0*/  FFMA R10, R23, R10, R24 ;  /* 0x0000000a170a7223 */ /* 0x008fe20000000018 */
[----:B------:R-:W-:-:S03]  /*0400*/  IADD3 R20, PT, PT, R20, 0x8, RZ ;  /* 0x0000000814147810 */ /* 0x000fc60007ffe0ff */
[----:B----4-:R-:W-:Y:S01]  /*0410*/  FFMA R10, R29, R28, R10 ;  /* 0x0000001c1d0a7223 */ /* 0x010fe2000000000a */
[----:B------:R-:W-:Y:S02]  /*0420*/  ISETP.NE.AND P1, PT, R20, RZ, PT ;  /* 0x000000ff1400720c */ /* 0x000fe40003f25270 */
[----:B------:R-:W-:Y:S01]  /*0430*/  LEA R22, R15, R22, 0x3 ;  /* 0x000000160f167211 */ /* 0x000fe200078e18ff */
[----:B-----5:R-:W-:Y:S01]  /*0440*/  FFMA R6, R9, R6, R10 ;  /* 0x0000000609067223 */ /* 0x020fe2000000000a */
[----:B------:R-:W-:-:S03]  /*0450*/  IADD3 R16, PT, PT, R16, 0x8, RZ ;  /* 0x0000000810107810 */ /* 0x000fc60007ffe0ff */
[----:B--2---:R-:W-:-:S04]  /*0460*/  FFMA R7, R21, R7, R6 ;  /* 0x0000000715077223 */ /* 0x004fc80000000006 */
[----:B------:R-:W-:-:S04]  /*0470*/  FFMA R7, R12, R11, R7 ;  /* 0x0000000b0c077223 */ /* 0x000fc80000000007 */
[----:B------:R-:W-:-:S04]  /*0480*/  FFMA R8, R8, R3, R7 ;  /* 0x0000000308087223 */ /* 0x000fc80000000007 */
[----:B------:R-:W-:Y:S01]  /*0490*/  FFMA R26, R13, R4, R8 ;  /* 0x000000040d1a7223 */ /* 0x000fe20000000008 */
[----:B------:R-:W-:Y:S06]  /*04a0*/  @P1 BRA `(.L_x_2) ;  /* 0xfffffffc005c1947 */ /* 0x000fec000383ffff */
.L_x_1:
[----:B------:R-:W-:Y:S05]  /*04b0*/  @!P0 BRA `(.L_x_0) ;  /* 0x0000000000d48947 */ /* 0x000fea0003800000 */
[----:B------:R-:W-:Y:S02]  /*04c0*/  ISETP.GE.U32.AND P0, PT, R25, 0x4, PT ;  /* 0x000000041900780c */ /* 0x000fe40003f06070 */
[----:B------:R-:W-:-:S04]  /*04d0*/  LOP3.LUT R12, R17, 0x3, RZ, 0xc0, !PT ;  /* 0x00000003110c7812 */ /* 0x000fc800078ec0ff */
[----:B------:R-:W-:-:S07]  /*04e0*/  ISETP.NE.AND P1, PT, R12, RZ, PT ;  /* 0x000000ff0c00720c */ /* 0x000fce0003f25270 */
[----:B------:R-:W-:Y:S06]  /*04f0*/  @!P0 BRA `(.L_x_3) ;  /* 0x0000000000588947 */ /* 0x000fec0003800000 */
[----:B------:R-:W0:Y:S01]  /*0500*/  LDC.64 R8, c[0x0][0x398] ;  /* 0x0000e600ff087b82 */ /* 0x000e220000000a00 */
[----:B------:R-:W-:Y:S01]  /*0510*/  IMAD R7, R19, R15, R0 ;  /* 0x0000000f13077224 */ /* 0x000fe200078e0200 */
[----:B------:R-:W-:-:S06]  /*0520*/  IADD3 R5, PT, PT, R18, R19, RZ ;  /* 0x0000001312057210 */ /* 0x000fcc0007ffe0ff */
[----:B------:R-:W1:Y:S01]  /*0530*/  LDC.64 R2, c[0x0][0x390] ;  /* 0x0000e400ff027b82 */ /* 0x000e620000000a00 */
[----:B0-----:R-:W-:-:S04]  /*0540*/  IMAD.WIDE R8, R7, 0x4, R8 ;  /* 0x0000000407087825 */ /* 0x001fc800078e0208 */
[----:B------:R-:W-:Y:S02]  /*0550*/  IMAD.WIDE R10, R15, 0x4, R8 ;  /* 0x000000040f0a7825 */ /* 0x000fe400078e0208 */
[----:B------:R-:W2:Y:S02]  /*0560*/  LDG.E R8, desc[UR6][R8.64] ;  /* 0x0000000608087981 */ /* 0x000ea4000c1e1900 */
[----:B-1----:R-:W-:-:S04]  /*0570*/  IMAD.WIDE R2, R5, 0x4, R2 ;  /* 0x0000000405027825 */ /* 0x002fc800078e0202 */
[C---:B------:R-:W-:Y:S01]  /*0580*/  IMAD.WIDE R4, R15.reuse, 0x4, R10 ;  /* 0x000000040f047825 */ /* 0x040fe200078e020a */
[----:B------:R-:W2:Y:S04]  /*0590*/  LDG.E R13, desc[UR6][R2.64] ;  /* 0x00000006020d7981 */ /* 0x000ea8000c1e1900 */
[----:B------:R-:W3:Y:S01]  /*05a0*/  LDG.E R10, desc[UR6][R10.64] ;  /* 0x000000060a0a7981 */ /* 0x000ee2000c1e1900 */
[----:B------:R-:W-:-:S03]  /*05b0*/  IMAD.WIDE R6, R15, 0x4, R4 ;  /* 0x000000040f067825 */ /* 0x000fc600078e0204 */
[----:B------:R-:W3:Y:S04]  /*05c0*/  LDG.E R16, desc[UR6][R2.64+0x4] ;  /* 0x0000040602107981 */ /* 0x000ee8000c1e1900 */
[----:B------:R-:W4:Y:S04]  /*05d0*/  LDG.E R21, desc[UR6][R4.64] ;  /* 0x0000000604157981 */ /* 0x000f28000c1e1900 */
[----:B------:R-:W4:Y:S04]  /*05e0*/  LDG.E R20, desc[UR6][R2.64+0x8] ;  /* 0x0000080602147981 */ /* 0x000f28000c1e1900 */
[----:B------:R-:W5:Y:S04]  /*05f0*/  LDG.E R22, desc[UR6][R2.64+0xc] ;  /* 0x00000c0602167981 */ /* 0x000f68000c1e1900 */
[----:B------:R-:W5:Y:S01]  /*0600*/  LDG.E R6, desc[UR6][R6.64] ;  /* 0x0000000606067981 */ /* 0x000f62000c1e1900 */
[----:B------:R-:W-:Y:S01]  /*0610*/  IADD3 R19, PT, PT, R19, 0x4, RZ ;  /* 0x0000000413137810 */ /* 0x000fe20007ffe0ff */
[----:B--2---:R-:W-:-:S04]  /*0620*/  FFMA R13, R13, R8, R26 ;  /* 0x000000080d0d7223 */ /* 0x004fc8000000001a */
[----:B---3--:R-:W-:-:S04]  /*0630*/  FFMA R13, R16, R10, R13 ;  /* 0x0000000a100d7223 */ /* 0x008fc8000000000d */
[----:B----4-:R-:W-:-:S04]  /*0640*/  FFMA R13, R20, R21, R13 ;  /* 0x00000015140d7223 */ /* 0x010fc8000000000d */
[----:B-----5:R-:W-:-:S07]  /*0650*/  FFMA R26, R22, R6, R13 ;  /* 0x00000006161a7223 */ /* 0x020fce000000000d */
.L_x_3:
[----:B------:R-:W-:Y:S05]  /*0660*/  @!P1 BRA `(.L_x_0) ;  /* 0x0000000000689947 */ /* 0x000fea0003800000 */
[----:B------:R-:W0:Y:S01]  /*0670*/  LDC.64 R8, c[0x0][0x398] ;  /* 0x0000e600ff087b82 */ /* 0x000e220000000a00 */
[----:B------:R-:W-:Y:S02]  /*0680*/  ISETP.NE.AND P0, PT, R12, 0x1, PT ;  /* 0x000000010c00780c */ /* 0x000fe40003f05270 */
[----:B------:R-:W-:-:S04]  /*0690*/  LOP3.LUT R17, R17, 0x1, RZ, 0xc0, !PT ;  /* 0x0000000111117812 */ /* 0x000fc800078ec0ff */
[----:B------:R-:W-:Y:S01]  /*06a0*/  ISETP.NE.U32.AND P1, PT, R17, 0x1, PT ;  /* 0x000000011100780c */ /* 0x000fe20003f25070 */
[----:B------:R-:W1:Y:S06]  /*06b0*/  LDC.64 R6, c[0x0][0x390] ;  /* 0x0000e400ff067b82 */ /* 0x000e6c0000000a00 */
[C---:B------:R-:W-:Y:S01]  /*06c0*/  @P0 IMAD R13, R19.reuse, R15, R0 ;  /* 0x0000000f130d0224 */ /* 0x040fe200078e0200 */
[----:B------:R-:W-:Y:S01]  /*06d0*/  @P0 IADD3 R11, PT, PT, R18, R19, RZ ;  /* 0x00000013120b0210 */ /* 0x000fe20007ffe0ff */
[----:B------:R-:W2:Y:S01]  /*06e0*/  LDC.64 R4, c[0x0][0x390] ;  /* 0x0000e400ff047b82 */ /* 0x000ea20000000a00 */
[----:B------:R-:W-:-:S07]  /*06f0*/  @P0 IADD3 R19, PT, PT, R19, 0x2, RZ ;  /* 0x0000000213130810 */ /* 0x000fce0007ffe0ff */
[----:B------:R-:W3:Y:S01]  /*0700*/  LDC.64 R2, c[0x0][0x398] ;  /* 0x0000e600ff027b82 */ /* 0x000ee20000000a00 */
[----:B0-----:R-:W-:Y:S01]  /*0710*/  @P0 IMAD.WIDE R8, R13, 0x4, R8 ;  /* 0x000000040d080825 */ /* 0x001fe200078e0208 */
[----:B------:R-:W-:-:S03]  /*0720*/  @!P1 IADD3 R13, PT, PT, R18, R19, RZ ;  /* 0x00000013120d9210 */ /* 0x000fc60007ffe0ff */
[----:B------:R-:W-:Y:S01]  /*0730*/  @!P1 IMAD R19, R19, R15, R0 ;  /* 0x0000000f13139224 */ /* 0x000fe200078e0200 */
[----:B------:R-:W4:Y:S01]  /*0740*/  @P0 LDG.E R12, desc[UR6][R8.64] ;  /* 0x00000006080c0981 */ /* 0x000f22000c1e1900 */
[----:B-1----:R-:W-:-:S04]  /*0750*/  @P0 IMAD.WIDE R6, R11, 0x4, R6 ;  /* 0x000000040b060825 */ /* 0x002fc800078e0206 */
[----:B------:R-:W-:Y:S01]  /*0760*/  @P0 IMAD.WIDE R10, R15, 0x4, R8 ;  /* 0x000000040f0a0825 */ /* 0x000fe200078e0208 */
[----:B------:R-:W4:Y:S03]  /*0770*/  @P0 LDG.E R17, desc[UR6][R6.64] ;  /* 0x0000000606110981 */ /* 0x000f26000c1e1900 */
[----:B--2---:R-:W-:Y:S01]  /*0780*/  @!P1 IMAD.WIDE R4, R13, 0x4, R4 ;  /* 0x000000040d049825 */ /* 0x004fe200078e0204 */
[----:B------:R-:W2:Y:S04]  /*0790*/  @P0 LDG.E R21, desc[UR6][R6.64+0x4] ;  /* 0x0000040606150981 */ /* 0x000ea8000c1e1900 */
[----:B------:R-:W2:Y:S01]  /*07a0*/  @P0 LDG.E R10, desc[UR6][R10.64] ;  /* 0x000000060a0a0981 */ /* 0x000ea2000c1e1900 */
[----:B---3--:R-:W-:-:S03]  /*07b0*/  @!P1 IMAD.WIDE R2, R19, 0x4, R2 ;  /* 0x0000000413029825 */ /* 0x008fc600078e0202 */
[----:B------:R-:W3:Y:S04]  /*07c0*/  @!P1 LDG.E R5, desc[UR6][R4.64] ;  /* 0x0000000604059981 */ /* 0x000ee8000c1e1900 */
[----:B------:R-:W3:Y:S01]  /*07d0*/  @!P1 LDG.E R2, desc[UR6][R2.64] ;  /* 0x0000000602029981 */ /* 0x000ee2000c1e1900 */
[----:B----4-:R-:W-:-:S04]  /*07e0*/  @P0 FFMA R12, R17, R12, R26 ;  /* 0x0000000c110c0223 */ /* 0x010fc8000000001a */
[----:B--2---:R-:W-:-:S04]  /*07f0*/  @P0 FFMA R26, R21, R10, R12 ;  /* 0x0000000a151a0223 */ /* 0x004fc8000000000c */
[----:B---3--:R-:W-:-:S07]  /*0800*/  @!P1 FFMA R26, R5, R2, R26 ;  /* 0x00000002051a9223 */ /* 0x008fce000000001a */
.L_x_0:
[----:B------:R-:W0:Y:S01]  /*0810*/  LDC.64 R2, c[0x0][0x3a0] ;  /* 0x0000e800ff027b82 */ /* 0x000e220000000a00 */
[----:B------:R-:W-:-:S04]  /*0820*/  IMAD R15, R14, R15, R0 ;  /* 0x0000000f0e0f7224 */ /* 0x000fc800078e0200 */
[----:B0-----:R-:W-:-:S05]  /*0830*/  IMAD.WIDE R2, R15, 0x4, R2 ;  /* 0x000000040f027825 */ /* 0x001fca00078e0202 */
[----:B------:R-:W-:Y:S01]  /*0840*/  STG.E desc[UR6][R2.64], R26 ;  /* 0x0000001a02007986 */ /* 0x000fe2000c101906 */
[----:B------:R-:W-:Y:S05]  /*0850*/  EXIT ;  /* 0x000000000000794d */ /* 0x000fea0003800000 */
.L_x_4:
[----:B------:R-:W-:-:S00]  /*0860*/  BRA `(.L_x_4) ;  /* 0xfffffffc00fc7947 */ /* 0x000fc0000383ffff */
[----:B------:R-:W-:-:S00]  /*0870*/  NOP ;  /* 0x0000000000007918 */ /* 0x000fc00000000000 */
        /* <DEDUP_REMOVED lines=8> */
.L_x_48:


//--------------------- .text._Z16element_wise_sumiPfS_ --------------------------
	.section	.text._Z16element_wise_sumiPfS_,"ax",@progbits
	.align	128
        .global         _Z16element_wise_sumiPfS_
        .type           _Z16element_wise_sumiPfS_,@function
        .size           _Z16element_wise_sumiPfS_,(.L_x_49 - _Z16element_wise_sumiPfS_)
        .other          _Z16element_wise_sumiPfS_,@"STO_CUDA_ENTRY STV_DEFAULT"
_Z16element_wise_sumiPfS_:
.text._Z16element_wise_sumiPfS_:
[----:B------:R-:W0:Y:S01]  /*0000*/  LDC R1, c[0x0][0x37c] ;  /* 0x0000df00ff017b82 */ /* 0x000e220000000800 */
[----:B------:R-:W1:Y:S01]  /*0010*/  S2R R0, SR_TID.X ;  /* 0x0000000000007919 */ /* 0x000e620000002100 */
[----:B------:R-:W2:Y:S06]  /*0020*/  LDCU UR5, c[0x0][0x2fc] ;  /* 0x00005f80ff0577ac */ /* 0x000eac0008000800 */
[----:B------:R-:W1:Y:S01]  /*0030*/  S2UR UR6, SR_CTAID.X ;  /* 0x00000000000679c3 */ /* 0x000e620000002500 */
[----:B0-----:R-:W-:Y:S01]  /*0040*/  VIADD R1, R1, 0xfffffff0 ;  /* 0xfffffff001017836 */ /* 0x001fe20000000000 */
[----:B------:R-:W0:Y:S01]  /*0050*/  LDCU UR7, c[0x0][0x380] ;  /* 0x00007000ff0777ac */ /* 0x000e220008000800 */
[----:B------:R-:W3:Y:S05]  /*0060*/  LDCU UR4, c[0x0][0x2f8] ;  /* 0x00005f00ff0477ac */ /* 0x000eea0008000800 */
[----:B------:R-:W1:Y:S01]  /*0070*/  LDC R3, c[0x0][0x360] ;  /* 0x0000d800ff037b82 */ /* 0x000e620000000800 */
[----:B---3--:R-:W-:-:S05]  /*0080*/  IADD3 R6, P1, PT, R1, UR4, RZ ;  /* 0x0000000401067c10 */ /* 0x008fca000ff3e0ff */
[----:B--2---:R-:W-:Y:S02]  /*0090*/  IMAD.X R7, RZ, RZ, UR5, P1 ;  /* 0x00000005ff077e24 */ /* 0x004fe400088e06ff */
[----:B-1----:R-:W-:-:S05]  /*00a0*/  IMAD R3, R3, UR6, R0 ;  /* 0x0000000603037c24 */ /* 0x002fca000f8e0200 */
[----:B0-----:R-:W-:-:S13]  /*00b0*/  ISETP.GE.AND P0, PT, R3, UR7, PT ;  /* 0x0000000703007c0c */ /* 0x001fda000bf06270 */
[----:B------:R-:W-:Y:S05]  /*00c0*/  @P0 EXIT ;  /* 0x000000000000094d */ /* 0x000fea0003800000 */
[----:B------:R-:W0:Y:S01]  /*00d0*/  LDC.64 R18, c[0x0][0x388] ;  /* 0x0000e200ff127b82 */ /* 0x000e220000000a00 */
[----:B------:R-:W1:Y:S07]  /*00e0*/  LDCU.64 UR36, c[0x0][0x358] ;  /* 0x00006b00ff2477ac */ /* 0x000e6e0008000a00 */
[----:B------:R-:W2:Y:S01]  /*00f0*/  LDC.64 R16, c[0x0][0x390] ;  /* 0x0000e400ff107b82 */ /* 0x000ea20000000a00 */
[----:B------:R-:W-:Y:S01]  /*0100*/  MOV R0, 0x68 ;  /* 0x0000006800007802 */ /* 0x000fe20000000f00 */
[----:B------:R-:W3:Y:S01]  /*0110*/  LDCU.64 UR4, c[0x4][0x60] ;  /* 0x01000c00ff0477ac */ /* 0x000ee20008000a00 */
[----:B0-----:R-:W-:-:S05]  /*0120*/  IMAD.WIDE R18, R3, 0x4, R18 ;  /* 0x0000000403127825 */ /* 0x001fca00078e0212 */
[----:B-1----:R-:W4:Y:S01]  /*0130*/  LDG.E R8, desc[UR36][R18.64] ;  /* 0x0000002412087981 */ /* 0x002f22000c1e1900 */
[----:B--2---:R-:W-:-:S05]  /*0140*/  IMAD.WIDE R16, R3, 0x4, R16 ;  /* 0x0000000403107825 */ /* 0x004fca00078e0210 */
[----:B------:R-:W2:Y:S01]  /*0150*/  LDG.E R10, desc[UR36][R16.64] ;  /* 0x00000024100a7981 */ /* 0x000ea2000c1e1900 */
[----:B------:R0:W1:Y:S01]  /*0160*/  LDC.64 R2, c[0x4][R0] ;  /* 0x0100000000027b82 */ /* 0x0000620000000a00 */
[----:B---3--:R-:W-:Y:S02]  /*0170*/  MOV R4, UR4 ;  /* 0x0000000400047c02 */ /* 0x008fe40008000f00 */
[----:B------:R-:W-:Y:S01]  /*0180*/  MOV R5, UR5 ;  /* 0x0000000500057c02 */ /* 0x000fe20008000f00 */
[----:B----4-:R-:W-:Y:S08]  /*0190*/  F2F.F64.F32 R8, R8 ;  /* 0x0000000800087310 */ /* 0x010ff00000201800 */
[----:B--2---:R-:W2:Y:S02]  /*01a0*/  F2F.F64.F32 R10, R10 ;  /* 0x0000000a000a7310 */ /* 0x004ea40000201800 */
[----:B-12---:R0:W-:Y:S02]  /*01b0*/  STL.128 [R1], R8 ;  /* 0x0000000801007387 */ /* 0x0061e40000100c00 */
[----:B------:R-:W-:-:S07]  /*01c0*/  LEPC R20, `(.L_x_5) ;  /* 0x000000001014794e */ /* 0x000fce0000000000 */
[----:B0-----:R-:W-:Y:S05]  /*01d0*/  CALL.ABS.NOINC R2 ;  /* 0x0000000002007343 */ /* 0x001fea0003c00000 */
.L_x_5:
[----:B------:R-:W2:Y:S04]  /*01e0*/  LDG.E R16, desc[UR36][R16.64] ;  /* 0x0000002410107981 */ /* 0x000ea8000c1e1900 */
[----:B------:R-:W2:Y:S02]  /*01f0*/  LDG.E R3, desc[UR36][R18.64] ;  /* 0x0000002412037981 */ /* 0x000ea4000c1e1900 */
[----:B--2---:R-:W-:-:S05]  /*0200*/  FADD R3, R16, R3 ;  /* 0x0000000310037221 */ /* 0x004fca0000000000 */
[----:B------:R-:W-:Y:S01]  /*0210*/  STG.E desc[UR36][R18.64], R3 ;  /* 0x0000000312007986 */ /* 0x000fe2000c101924 */
[----:B------:R-:W-:Y:S05]  /*0220*/  EXIT ;  /* 0x000000000000794d */ /* 0x000fea0003800000 */
.L_x_6:
        /* <DEDUP_REMOVED lines=13> */
.L_x_49:


//--------------------- .text._Z8fwd_passiiiiPfS_S_ --------------------------
	.section	.text._Z8fwd_passiiiiPfS_S_,"ax",@progbits
	.align	128
        .global         _Z8fwd_passiiiiPfS_S_
        .type           _Z8fwd_passiiiiPfS_S_,@function
        .size           _Z8fwd_passiiiiPfS_S_,(.L_x_50 - _Z8fwd_passiiiiPfS_S_)
        .other          _Z8fwd_passiiiiPfS_S_,@"STO_CUDA_ENTRY STV_DEFAULT"
_Z8fwd_passiiiiPfS_S_:
.text._Z8fwd_passiiiiPfS_S_:
        /* <DEDUP_REMOVED lines=14> */
[----:B------:R-:W0:Y:S01]  /*00e0*/  LDCU UR7, c[0x0][0x384] ;  /* 0x00007080ff0777ac */ /* 0x000e220008000800 */
[----:B------:R-:W-:Y:S01]  /*00f0*/  HFMA2 R10, -RZ, RZ, 0, 0 ;  /* 0x00000000ff0a7431 */ /* 0x000fe200000001ff */
[----:B------:R-:W1:Y:S01]  /*0100*/  LDCU.64 UR12, c[0x0][0x358] ;  /* 0x00006b00ff0c77ac */ /* 0x000e620008000a00 */
[----:B0-----:R-:W-:-:S09]  /*0110*/  UISETP.GE.AND UP0, UPT, UR7, 0x1, UPT ;  /* 0x000000010700788c */ /* 0x001fd2000bf06270 */
[----:B-1----:R-:W-:Y:S05]  /*0120*/  BRA.U !UP0, `(.L_x_7) ;  /* 0x0000001108507547 */ /* 0x002fea000b800000 */
[----:B------:R-:W-:Y:S02]  /*0130*/  UISETP.GE.U32.AND UP1, UPT, UR7, 0x10, UPT ;  /* 0x000000100700788c */ /* 0x000fe4000bf26070 */
[----:B------:R-:W-:Y:S01]  /*0140*/  IMAD R5, R2, UR7, RZ ;  /* 0x0000000702057c24 */ /* 0x000fe2000f8e02ff */
[----:B------:R-:W-:Y:S01]  /*0150*/  ULOP3.LUT UR10, UR7, 0xf, URZ, 0xc0, !UPT ;  /* 0x0000000f070a7892 */ /* 0x000fe2000f8ec0ff */
[----:B------:R-:W-:Y:S01]  /*0160*/  MOV R10, RZ ;  /* 0x000000ff000a7202 */ /* 0x000fe20000000f00 */
[----:B------:R-:W-:Y:S02]  /*0170*/  UMOV UR4, URZ ;  /* 0x000000ff00047c82 */ /* 0x000fe40008000000 */
[----:B------:R-:W-:Y:S02]  /*0180*/  UISETP.NE.AND UP0, UPT, UR10, URZ, UPT ;  /* 0x000000ff0a00728c */ /* 0x000fe4000bf05270 */
[----:B------:R-:W-:Y:S09]  /*0190*/  BRA.U !UP1, `(.L_x_8) ;  /* 0x0000000909207547 */ /* 0x000ff2000b800000 */
[----:B------:R-:W0:Y:S01]  /*01a0*/  LDCU.64 UR8, c[0x0][0x390] ;  /* 0x00007200ff0877ac */ /* 0x000e220008000a00 */
[----:B------:R-:W-:Y:S02]  /*01b0*/  MOV R10, RZ ;  /* 0x000000ff000a7202 */ /* 0x000fe40000000f00 */
[----:B------:R-:W-:Y:S01]  /*01c0*/  MOV R4, R5 ;  /* 0x0000000500047202 */ /* 0x000fe20000000f00 */
[----:B------:R-:W-:Y:S01]  /*01d0*/  ULOP3.LUT UR4, UR7, 0x7ffffff0, URZ, 0xc0, !UPT ;  /* 0x7ffffff007047892 */ /* 0x000fe2000f8ec0ff */
[----:B------:R-:W-:Y:S01]  /*01e0*/  MOV R7, R3 ;  /* 0x0000000300077202 */ /* 0x000fe20000000f00 */
[----:B0-----:R-:W-:Y:S02]  /*01f0*/  UIADD3 UR5, UP1, UPT, UR8, 0x20, URZ ;  /* 0x0000002008057890 */ /* 0x001fe4000ff3e0ff */
[----:B------:R-:W-:Y:S02]  /*0200*/  UIADD3 UR8, UPT, UPT, -UR4, URZ, URZ ;  /* 0x000000ff04087290 */ /* 0x000fe4000fffe1ff */
[----:B------:R-:W-:-:S12]  /*0210*/  UIADD3.X UR6, UPT, UPT, URZ, UR9, URZ, UP1, !UPT ;  /* 0x00000009ff067290 */ /* 0x000fd80008ffe4ff */
.L_x_9:
[----:B------:R-:W0:Y:S01]  /*0220*/  LDC.64 R18, c[0x0][0x398] ;  /* 0x0000e600ff127b82 */ /* 0x000e220000000a00 */
[----:B------:R-:W-:Y:S02]  /*0230*/  MOV R14, UR5 ;  /* 0x00000005000e7c02 */ /* 0x000fe40008000f00 */
[----:B------:R-:W-:-:S03]  /*0240*/  MOV R15, UR6 ;  /* 0x00000006000f7c02 */ /* 0x000fc60008000f00 */
[----:B------:R-:W-:-:S05]  /*0250*/  IMAD.WIDE R14, R4, 0x4, R14 ;  /* 0x00000004040e7825 */ /* 0x000fca00078e020e */
[----:B------:R-:W2:Y:S04]  /*0260*/  LDG.E R12, desc[UR12][R14.64+-0x20] ;  /* 0xffffe00c0e0c7981 */ /* 0x000ea8000c1e1900 */
[----:B------:R-:W3:Y:S04]  /*0270*/  LDG.E R13, desc[UR12][R14.64+-0x1c] ;  /* 0xffffe40c0e0d7981 */ /* 0x000ee8000c1e1900 */
[----:B------:R-:W4:Y:S01]  /*0280*/  LDG.E R11, desc[UR12][R14.64+-0x18] ;  /* 0xffffe80c0e0b7981 */ /* 0x000f22000c1e1900 */
[----:B0-----:R-:W-:-:S03]  /*0290*/  IMAD.WIDE R18, R7, 0x4, R18 ;  /* 0x0000000407127825 */ /* 0x001fc600078e0212 */
[----:B------:R-:W5:Y:S04]  /*02a0*/  LDG.E R6, desc[UR12][R14.64+-0x14] ;  /* 0xffffec0c0e067981 */ /* 0x000f68000c1e1900 */
[----:B------:R0:W2:Y:S01]  /*02b0*/  LDG.E R29, desc[UR12][R18.64] ;  /* 0x0000000c121d7981 */ /* 0x0000a2000c1e1900 */
[----:B------:R-:W-:-:S03]  /*02c0*/  IMAD.WIDE R22, R0, 0x4, R18 ;  /* 0x0000000400167825 */ /* 0x000fc600078e0212 */
[----:B------:R-:W5:Y:S01]  /*02d0*/  LDG.E R27, desc[UR12][R14.64+-0x10] ;  /* 0xfffff00c0e1b7981 */ /* 0x000f62000c1e1900 */
[----:B------:R-:W-:-:S03]  /*02e0*/  IMAD.WIDE R24, R0, 0x4, R22 ;  /* 0x0000000400187825 */ /* 0x000fc600078e0216 */
[----:B------:R1:W3:Y:S04]  /*02f0*/  LDG.E R26, desc[UR12][R22.64] ;  /* 0x0000000c161a7981 */ /* 0x0002e8000c1e1900 */
[----:B------:R1:W4:Y:S01]  /*0300*/  LDG.E R8, desc[UR12][R24.64] ;  /* 0x0000000c18087981 */ /* 0x000322000c1e1900 */
[----:B------:R-:W-:-:S05]  /*0310*/  IMAD.WIDE R16, R0, 0x4, R24 ;  /* 0x0000000400107825 */ /* 0x000fca00078e0218 */
[----:B------:R-:W5:Y:S01]  /*0320*/  LDG.E R9, desc[UR12][R16.64] ;  /* 0x0000000c10097981 */ /* 0x000f62000c1e1900 */
[----:B0-----:R-:W-:-:S05]  /*0330*/  IMAD.WIDE R18, R0, 0x4, R16 ;  /* 0x0000000400127825 */ /* 0x001fca00078e0210 */
[----:B------:R-:W5:Y:S01]  /*0340*/  LDG.E R28, desc[UR12][R18.64] ;  /* 0x0000000c121c7981 */ /* 0x000f62000c1e1900 */
[----:B------:R-:W-:-:S03]  /*0350*/  IMAD.WIDE R20, R0, 0x4, R18 ;  /* 0x0000000400147825 */ /* 0x000fc600078e0212 */
[----:B------:R-:W5:Y:S04]  /*0360*/  LDG.E R16, desc[UR12][R14.64+-0xc] ;  /* 0xfffff40c0e107981 */ /* 0x000f68000c1e1900 */
[----:B------:R-:W5:Y:S01]  /*0370*/  LDG.E R17, desc[UR12][R20.64] ;  /* 0x0000000c14117981 */ /* 0x000f62000c1e1900 */
[----:B-1----:R-:W-:-:S03]  /*0380*/  IMAD.WIDE R22, R0, 0x4, R20 ;  /* 0x0000000400167825 */ /* 0x002fc600078e0214 */
[----:B------:R-:W5:Y:S04]  /*0390*/  LDG.E R19, desc[UR12][R14.64+-0x8] ;  /* 0xfffff80c0e137981 */ /* 0x000f68000c1e1900 */
[----:B------:R3:W5:Y:S01]  /*03a0*/  LDG.E R18, desc[UR12][R22.64] ;  /* 0x0000000c16127981 */ /* 0x000762000c1e1900 */
[----:B------:R-:W-:-:S05]  /*03b0*/  IMAD.WIDE R24, R0, 0x4, R22 ;  /* 0x0000000400187825 */ /* 0x000fca00078e0216 */
[----:B------:R0:W5:Y:S01]  /*03c0*/  LDG.E R20, desc[UR12][R24.64] ;  /* 0x0000000c18147981 */ /* 0x000162000c1e1900 */
[----:B--2---:R-:W-:-:S03]  /*03d0*/  F2FP.BF16.F32.PACK_AB R12, R29, R12 ;  /* 0x0000000c1d0c723e */ /* 0x004fc600000010ff */
[----:B------:R-:W2:Y:S02]  /*03e0*/  LDG.E R29, desc[UR12][R14.64+-0x4] ;  /* 0xfffffc0c0e1d7981 */ /* 0x000ea4000c1e1900 */
[----:B------:R-:W-:Y:S01]  /*03f0*/  HMUL2.BF16_V2 R12, R12.H0_H0, R12.H1_H1 ;  /* 0x3000000c0c0c7232 */ /* 0x000fe20000200800 */
[----:B---3--:R-:W-:-:S04]  /*0400*/  F2FP.BF16.F32.PACK_AB R23, R26, R13 ;  /* 0x0000000d1a17723e */ /* 0x008fc800000010ff */
[----:B------:R-:W-:Y:S01]  /*0410*/  SHF.L.U32 R21, R12, 0x10, RZ ;  /* 0x000000100c157819 */ /* 0x000fe200000006ff */
[----:B------:R-:W-:Y:S01]  /*0420*/  IMAD.WIDE R12, R0, 0x4, R24 ;  /* 0x00000004000c7825 */ /* 0x000fe200078e0218 */
[----:B----4-:R-:W-:-:S03]  /*0430*/  F2FP.BF16.F32.PACK_AB R8, R8, R11 ;  /* 0x0000000b0808723e */ /* 0x010fc600000010ff */
[----:B------:R-:W-:Y:S01]  /*0440*/  FADD R21, R21, R10 ;  /* 0x0000000a15157221 */ /* 0x000fe20000000000 */
[----:B------:R5:W3:Y:S01]  /*0450*/  LDG.E R22, desc[UR12][R12.64] ;  /* 0x0000000c0c167981 */ /* 0x000ae2000c1e1900 */
[----:B------:R-:W-:-:S04]  /*0460*/  IMAD.WIDE R10, R0, 0x4, R12 ;  /* 0x00000004000a7825 */ /* 0x000fc800078e020c */
[----:B0-----:R-:W-:Y:S02]  /*0470*/  HMUL2.BF16_V2 R25, R8.H0_H0, R8.H1_H1 ;  /* 0x3000000808197232 */ /* 0x001fe40000200800 */
[----:B------:R-:W-:Y:S01]  /*0480*/  HMUL2.BF16_V2 R23, R23.H0_H0, R23.H1_H1 ;  /* 0x3000001717177232 */ /* 0x000fe20000200800 */
[----:B-----5:R-:W-:Y:S01]  /*0490*/  F2FP.BF16.F32.PACK_AB R13, R9, R6 ;  /* 0x00000006090d723e */ /* 0x020fe200000010ff */
[----:B------:R-:W-:Y:S01]  /*04a0*/  IMAD.WIDE R8, R0, 0x4, R10 ;  /* 0x0000000400087825 */ /* 0x000fe200078e020a */
[----:B------:R0:W4:Y:S02]  /*04b0*/  LDG.E R6, desc[UR12][R10.64] ;  /* 0x0000000c0a067981 */ /* 0x000124000c1e1900 */
[----:B------:R-:W-:Y:S02]  /*04c0*/  SHF.L.U32 R24, R23, 0x10, RZ ;  /* 0x0000001017187819 */ /* 0x000fe400000006ff */
[----:B------:R-:W-:Y:S01]  /*04d0*/  F2FP.BF16.F32.PACK_AB R28, R28, R27 ;  /* 0x0000001b1c1c723e */ /* 0x000fe200000010ff */
[----:B------:R1:W5:Y:S01]  /*04e0*/  LDG.E R23, desc[UR12][R8.64] ;  /* 0x0000000c08177981 */ /* 0x000362000c1e1900 */
[----:B------:R-:W-:Y:S01]  /*04f0*/  SHF.L.U32 R27, R25, 0x10, RZ ;  /* 0x00000010191b7819 */ /* 0x000fe200000006ff */
[----:B0-----:R-:W-:-:S02]  /*0500*/  HMUL2.BF16_V2 R11, R13.H0_H0, R13.H1_H1 ;  /* 0x3000000d0d0b7232 */ /* 0x001fc40000200800 */
[----:B------:R-:W-:-:S04]  /*0510*/  IMAD.WIDE R12, R0, 0x4, R8 ;  /* 0x00000004000c7825 */ /* 0x000fc800078e0208 */
[----:B------:R-:W-:Y:S01]  /*0520*/  FADD R26, R21, R24 ;  /* 0x00000018151a7221 */ /* 0x000fe20000000000 */
[----:B-1----:R-:W-:Y:S01]  /*0530*/  HMUL2.BF16_V2 R9, R28.H0_H0, R28.H1_H1 ;  /* 0x3000001c1c097232 */ /* 0x002fe20000200800 */
[----:B------:R0:W5:Y:S01]  /*0540*/  LDG.E R21, desc[UR12][R12.64] ;  /* 0x0000000c0c157981 */ /* 0x000162000c1e1900 */
[----:B------:R-:W-:-:S04]  /*0550*/  IMAD.WIDE R24, R0, 0x4, R12 ;  /* 0x0000000400187825 */ /* 0x000fc800078e020c */
[----:B------:R-:W-:Y:S02]  /*0560*/  FADD R28, R26, R27 ;  /* 0x0000001b1a1c7221 */ /* 0x000fe40000000000 */
[----:B------:R-:W3:Y:S04]  /*0570*/  LDG.E R27, desc[UR12][R14.64] ;  /* 0x0000000c0e1b7981 */ /* 0x000ee8000c1e1900 */
[----:B------:R-:W5:Y:S01]  /*0580*/  LDG.E R26, desc[UR12][R24.64] ;  /* 0x0000000c181a7981 */ /* 0x000f62000c1e1900 */
[----:B0-----:R-:W-:Y:S01]  /*0590*/  SHF.L.U32 R13, R11, 0x10, RZ ;  /* 0x000000100b0d7819 */ /* 0x001fe200000006ff */
[----:B------:R-:W-:-:S04]  /*05a0*/  IMAD.WIDE R10, R0, 0x4, R24 ;  /* 0x00000004000a7825 */ /* 0x000fc800078e0218 */
[----:B------:R-:W-:Y:S01]  /*05b0*/  FADD R12, R28, R13 ;  /* 0x0000000d1c0c7221 */ /* 0x000fe20000000000 */
[----:B------:R-:W4:Y:S01]  /*05c0*/  LDG.E R25, desc[UR12][R14.64+0x4] ;  /* 0x0000040c0e197981 */ /* 0x000f22000c1e1900 */
[----:B------:R-:W-:Y:S01]  /*05d0*/  SHF.L.U32 R13, R9, 0x10, RZ ;  /* 0x00000010090d7819 */ /* 0x000fe200000006ff */
[----:B------:R-:W-:Y:S02]  /*05e0*/  IMAD.WIDE R8, R0, 0x4, R10 ;  /* 0x0000000400087825 */ /* 0x000fe400078e020a */
[----:B------:R0:W5:Y:S02]  /*05f0*/  LDG.E R28, desc[UR12][R10.64] ;  /* 0x0000000c0a1c7981 */ /* 0x000164000c1e1900 */
[----:B0-----:R-:W-:Y:S02]  /*0600*/  F2FP.BF16.F32.PACK_AB R11, R17, R16 ;  /* 0x00000010110b723e */ /* 0x001fe400000010ff */
[----:B------:R0:W5:Y:S04]  /*0610*/  LDG.E R10, desc[UR12][R8.64] ;  /* 0x0000000c080a7981 */ /* 0x000168000c1e1900 */
[----:B------:R-:W5:Y:S01]  /*0620*/  LDG.E R17, desc[UR12][R14.64+0x8] ;  /* 0x0000080c0e117981 */ /* 0x000f62000c1e1900 */
[----:B------:R-:W-:Y:S01]  /*0630*/  HMUL2.BF16_V2 R11, R11.H0_H0, R11.H1_H1 ;  /* 0x3000000b0b0b7232 */ /* 0x000fe20000200800 */
[----:B------:R-:W-:Y:S01]  /*0640*/  F2FP.BF16.F32.PACK_AB R19, R18, R19 ;  /* 0x000000131213723e */ /* 0x000fe200000010ff */
[----:B------:R-:W-:Y:S01]  /*0650*/  FADD R16, R12, R13 ;  /* 0x0000000d0c107221 */ /* 0x000fe20000000000 */
[----:B------:R-:W5:Y:S02]  /*0660*/  LDG.E R18, desc[UR12][R14.64+0xc] ;  /* 0x00000c0c0e127981 */ /* 0x000f64000c1e1900 */
[----:B------:R-:W-:Y:S01]  /*0670*/  PRMT R24, R11, 0x7610, R24 ;  /* 0x000076100b187816 */ /* 0x000fe20000000018 */
[----:B------:R-:W-:Y:S01]  /*0680*/  IMAD.WIDE R12, R0, 0x4, R8 ;  /* 0x00000004000c7825 */ /* 0x000fe200078e0208 */
[----:B------:R-:W5:Y:S02]  /*0690*/  LDG.E R11, desc[UR12][R14.64+0x10] ;  /* 0x0000100c0e0b7981 */ /* 0x000f64000c1e1900 */
[----:B------:R-:W-:-:S02]  /*06a0*/  SHF.L.U32 R24, R24, 0x10, RZ ;  /* 0x0000001018187819 */ /* 0x000fc400000006ff */
[----:B------:R-:W5:Y:S04]  /*06b0*/  LDG.E R9, desc[UR12][R14.64+0x14] ;  /* 0x0000140c0e097981 */ /* 0x000f68000c1e1900 */
[----:B------:R-:W5:Y:S01]  /*06c0*/  LDG.E R12, desc[UR12][R12.64] ;  /* 0x0000000c0c0c7981 */ /* 0x000f62000c1e1900 */
[----:B------:R-:W-:Y:S01]  /*06d0*/  FADD R16, R16, R24 ;  /* 0x0000001810107221 */ /* 0x000fe20000000000 */
[----:B------:R-:W-:Y:S02]  /*06e0*/  HMUL2.BF16_V2 R24, R19.H0_H0, R19.H1_H1 ;  /* 0x3000001313187232 */ /* 0x000fe40000200800 */
[----:B------:R-:W5:Y:S04]  /*06f0*/  LDG.E R19, desc[UR12][R14.64+0x1c] ;  /* 0x00001c0c0e137981 */ /* 0x000f68000c1e1900 */
[----:B------:R1:W5:Y:S01]  /*0700*/  LDG.E R13, desc[UR12][R14.64+0x18] ;  /* 0x0000180c0e0d7981 */ /* 0x000362000c1e1900 */
[----:B------:R-:W-:-:S04]  /*0710*/  UIADD3 UR8, UPT, UPT, UR8, 0x10, URZ ;  /* 0x0000001008087890 */ /* 0x000fc8000fffe0ff */
[----:B------:R-:W-:Y:S01]  /*0720*/  UISETP.NE.AND UP1, UPT, UR8, URZ, UPT ;  /* 0x000000ff0800728c */ /* 0x000fe2000bf25270 */
[----:B------:R-:W-:Y:S02]  /*0730*/  LEA R7, R0, R7, 0x4 ;  /* 0x0000000700077211 */ /* 0x000fe400078e20ff */
[----:B------:R-:W-:Y:S02]  /*0740*/  IADD3 R4, PT, PT, R4, 0x10, RZ ;  /* 0x0000001004047810 */ /* 0x000fe40007ffe0ff */
[----:B--2---:R-:W-:-:S05]  /*0750*/  F2FP.BF16.F32.PACK_AB R20, R20, R29 ;  /* 0x0000001d1414723e */ /* 0x004fca00000010ff */
[----:B0-----:R-:W-:Y:S01]  /*0760*/  HMUL2.BF16_V2 R8, R20.H0_H0, R20.H1_H1 ;  /* 0x3000001414087232 */ /* 0x001fe20000200800 */
[----:B------:R-:W-:Y:S02]  /*0770*/  PRMT R20, R24, 0x7610, R20 ;  /* 0x0000761018147816 */ /* 0x000fe40000000014 */
[----:B---3--:R-:W-:Y:S02]  /*0780*/  F2FP.BF16.F32.PACK_AB R22, R22, R27 ;  /* 0x0000001b1616723e */ /* 0x008fe400000010ff */
[----:B------:R-:W-:-:S03]  /*0790*/  SHF.L.U32 R27, R20, 0x10, RZ ;  /* 0x00000010141b7819 */ /* 0x000fc600000006ff */
[----:B------:R-:W-:Y:S02]  /*07a0*/  HMUL2.BF16_V2 R22, R22.H0_H0, R22.H1_H1 ;  /* 0x3000001616167232 */ /* 0x000fe40000200800 */
[----:B------:R-:W-:Y:S01]  /*07b0*/  FADD R16, R16, R27 ;  /* 0x0000001b10107221 */ /* 0x000fe20000000000 */
[----:B----4-:R-:W-:Y:S02]  /*07c0*/  F2FP.BF16.F32.PACK_AB R6, R6, R25 ;  /* 0x000000190606723e */ /* 0x010fe400000010ff */
[----:B------:R-:W-:-:S03]  /*07d0*/  SHF.L.U32 R25, R8, 0x10, RZ ;  /* 0x0000001008197819 */ /* 0x000fc600000006ff */
[----:B------:R-:W-:Y:S01]  /*07e0*/  HMUL2.BF16_V2 R8, R6.H0_H0, R6.H1_H1 ;  /* 0x3000000606087232 */ /* 0x000fe20000200800 */
[----:B------:R-:W-:Y:S01]  /*07f0*/  PRMT R6, R22, 0x7610, R6 ;  /* 0x0000761016067816 */ /* 0x000fe20000000006 */
[----:B------:R-:W-:-:S03]  /*0800*/  FADD R16, R16, R25 ;  /* 0x0000001910107221 */ /* 0x000fc60000000000 */
[----:B-1----:R-:W-:Y:S02]  /*0810*/  SHF.L.U32 R15, R6, 0x10, RZ ;  /* 0x00000010060f7819 */ /* 0x002fe400000006ff */
[----:B------:R-:W-:Y:S02]  /*0820*/  SHF.L.U32 R8, R8, 0x10, RZ ;  /* 0x0000001008087819 */ /* 0x000fe400000006ff */
[----:B-----5:R-:W-:Y:S01]  /*0830*/  F2FP.BF16.F32.PACK_AB R17, R23, R17 ;  /* 0x000000111711723e */ /* 0x020fe200000010ff */
[----:B------:R-:W-:-:S04]  /*0840*/  FADD R15, R16, R15 ;  /* 0x0000000f100f7221 */ /* 0x000fc80000000000 */
[----:B------:R-:W-:Y:S01]  /*0850*/  HMUL2.BF16_V2 R6, R17.H0_H0, R17.H1_H1 ;  /* 0x3000001111067232 */ /* 0x000fe20000200800 */
[----:B------:R-:W-:Y:S02]  /*0860*/  F2FP.BF16.F32.PACK_AB R18, R21, R18 ;  /* 0x000000121512723e */ /* 0x000fe400000010ff */
[----:B------:R-:W-:Y:S01]  /*0870*/  F2FP.BF16.F32.PACK_AB R26, R26, R11 ;  /* 0x0000000b1a1a723e */ /* 0x000fe200000010ff */
[----:B------:R-:W-:Y:S01]  /*0880*/  FADD R8, R15, R8 ;  /* 0x000000080f087221 */ /* 0x000fe20000000000 */
[----:B------:R-:W-:Y:S02]  /*0890*/  SHF.L.U32 R11, R6, 0x10, RZ ;  /* 0x00000010060b7819 */ /* 0x000fe400000006ff */
[----:B------:R-:W-:Y:S01]  /*08a0*/  F2FP.BF16.F32.PACK_AB R9, R28, R9 ;  /* 0x000000091c09723e */ /* 0x000fe200000010ff */
[----:B------:R-:W-:Y:S02]  /*08b0*/  HMUL2.BF16_V2 R6, R18.H0_H0, R18.H1_H1 ;  /* 0x3000001212067232 */ /* 0x000fe40000200800 */
[----:B------:R-:W-:-:S02]  /*08c0*/  HMUL2.BF16_V2 R26, R26.H0_H0, R26.H1_H1 ;  /* 0x3000001a1a1a7232 */ /* 0x000fc40000200800 */
[----:B------:R-:W-:Y:S01]  /*08d0*/  FADD R8, R8, R11 ;  /* 0x0000000b08087221 */ /* 0x000fe20000000000 */
[----:B------:R-:W-:Y:S01]  /*08e0*/  HMUL2.BF16_V2 R11, R9.H0_H0, R9.H1_H1 ;  /* 0x30000009090b7232 */ /* 0x000fe20000200800 */
[----:B------:R-:W-:Y:S02]  /*08f0*/  SHF.L.U32 R9, R6, 0x10, RZ ;  /* 0x0000001006097819 */ /* 0x000fe400000006ff */
[----:B------:R-:W-:Y:S02]  /*0900*/  F2FP.BF16.F32.PACK_AB R12, R12, R19 ;  /* 0x000000130c0c723e */ /* 0x000fe400000010ff */
[----:B------:R-:W-:Y:S02]  /*0910*/  F2FP.BF16.F32.PACK_AB R13, R10, R13 ;  /* 0x0000000d0a0d723e */ /* 0x000fe400000010ff */
[----:B------:R-:W-:Y:S02]  /*0920*/  PRMT R10, R26, 0x7610, R10 ;  /* 0x000076101a0a7816 */ /* 0x000fe4000000000a */
[----:B------:R-:W-:Y:S01]  /*0930*/  PRMT R6, R11, 0x7610, R6 ;  /* 0x000076100b067816 */ /* 0x000fe20000000006 */
[----:B------:R-:W-:Y:S01]  /*0940*/  HMUL2.BF16_V2 R13, R13.H0_H0, R13.H1_H1 ;  /* 0x3000000d0d0d7232 */ /* 0x000fe20000200800 */
[----:B------:R-:W-:Y:S01]  /*0950*/  SHF.L.U32 R11, R10, 0x10, RZ ;  /* 0x000000100a0b7819 */ /* 0x000fe200000006ff */
[----:B------:R-:W-:Y:S01]  /*0960*/  FADD R8, R8, R9 ;  /* 0x0000000908087221 */ /* 0x000fe20000000000 */
[----:B------:R-:W-:Y:S01]  /*0970*/  HMUL2.BF16_V2 R12, R12.H0_H0, R12.H1_H1 ;  /* 0x3000000c0c0c7232 */ /* 0x000fe20000200800 */
[----:B------:R-:W-:-:S02]  /*0980*/  SHF.L.U32 R9, R6, 0x10, RZ ;  /* 0x0000001006097819 */ /* 0x000fc400000006ff */
[----:B------:R-:W-:Y:S01]  /*0990*/  PRMT R10, R13, 0x7610, R10 ;  /* 0x000076100d0a7816 */ /* 0x000fe2000000000a */
[----:B------:R-:W-:Y:S01]  /*09a0*/  FADD R8, R8, R11 ;  /* 0x0000000b08087221 */ /* 0x000fe20000000000 */
[----:B------:R-:W-:Y:S02]  /*09b0*/  PRMT R6, R12, 0x7610, R6 ;  /* 0x000076100c067816 */ /* 0x000fe40000000006 */
[----:B------:R-:W-:Y:S01]  /*09c0*/  SHF.L.U32 R11, R10, 0x10, RZ ;  /* 0x000000100a0b7819 */ /* 0x000fe200000006ff */
[----:B------:R-:W-:Y:S01]  /*09d0*/  FADD R8, R8, R9 ;  /* 0x0000000908087221 */ /* 0x000fe20000000000 */
[----:B------:R-:W-:-:S03]  /*09e0*/  SHF.L.U32 R9, R6, 0x10, RZ ;  /* 0x0000001006097819 */ /* 0x000fc600000006ff */
[----:B------:R-:W-:-:S04]  /*09f0*/  FADD R8, R8, R11 ;  /* 0x0000000b08087221 */ /* 0x000fc80000000000 */
[----:B------:R-:W-:Y:S01]  /*0a00*/  FADD R10, R8, R9 ;  /* 0x00000009080a7221 */ /* 0x000fe20000000000 */
[----:B------:R-:W-:Y:S06]  /*0a10*/  BRA.U UP1, `(.L_x_9) ;  /* 0xfffffff901007547 */ /* 0x000fec000b83ffff */
.L_x_8:
[----:B------:R-:W-:Y:S05]  /*0a20*/  BRA.U !UP0, `(.L_x_7) ;  /* 0x0000000908107547 */ /* 0x000fea000b800000 */
[----:B------:R-:W-:Y:S02]  /*0a30*/  UISETP.GE.U32.AND UP0, UPT, UR10, 0x8, UPT ;  /* 0x000000080a00788c */ /* 0x000fe4000bf06070 */
[----:B------:R-:W-:-:S04]  /*0a40*/  ULOP3.LUT UR6, UR7, 0x7, URZ, 0xc0, !UPT ;  /* 0x0000000707067892 */ /* 0x000fc8000f8ec0ff */
[----:B------:R-:W-:-:S03]  /*0a50*/  UISETP.NE.AND UP1, UPT, UR6, URZ, UPT ;  /* 0x000000ff0600728c */ /* 0x000fc6000bf25270 */
[----:B------:R-:W-:Y:S08]  /*0a60*/  BRA.U !UP0, `(.L_x_10) ;  /* 0x0000000508107547 */ /* 0x000ff0000b800000 */
[----:B------:R-:W0:Y:S01]  /*0a70*/  LDC.64 R16, c[0x0][0x398] ;  /* 0x0000e600ff107b82 */ /* 0x000e220000000a00 */
[----:B------:R-:W-:Y:S01]  /*0a80*/  IMAD R11, R0, UR4, R3 ;  /* 0x00000004000b7c24 */ /* 0x000fe2000f8e0203 */
[----:B------:R-:W-:-:S06]  /*0a90*/  IADD3 R9, PT, PT, R5, UR4, RZ ;  /* 0x0000000405097c10 */ /* 0x000fcc000fffe0ff */
[----:B------:R-:W1:Y:S01]  /*0aa0*/  LDC.64 R6, c[0x0][0x390] ;  /* 0x0000e400ff067b82 */ /* 0x000e620000000a00 */
[----:B0-----:R-:W-:-:S05]  /*0ab0*/  IMAD.WIDE R16, R11, 0x4, R16 ;  /* 0x000000040b107825 */ /* 0x001fca00078e0210 */
[----:B------:R0:W2:Y:S01]  /*0ac0*/  LDG.E R4, desc[UR12][R16.64] ;  /* 0x0000000c10047981 */ /* 0x0000a2000c1e1900 */
[----:B------:R-:W-:-:S04]  /*0ad0*/  IMAD.WIDE R18, R0, 0x4, R16 ;  /* 0x0000000400127825 */ /* 0x000fc800078e0210 */
[----:B-1----:R-:W-:Y:S01]  /*0ae0*/  IMAD.WIDE R6, R9, 0x4, R6 ;  /* 0x0000000409067825 */ /* 0x002fe200078e0206 */
[----:B------:R1:W3:Y:S03]  /*0af0*/  LDG.E R20, desc[UR12][R18.64] ;  /* 0x0000000c12147981 */ /* 0x0002e6000c1e1900 */
[C---:B------:R-:W-:Y:S01]  /*0b00*/  IMAD.WIDE R24, R0.reuse, 0x4, R18 ;  /* 0x0000000400187825 */ /* 0x040fe200078e0212 */
[----:B------:R-:W2:Y:S04]  /*0b10*/  LDG.E R21, desc[UR12][R6.64] ;  /* 0x0000000c06157981 */ /* 0x000ea8000c1e1900 */
[----:B------:R-:W3:Y:S01]  /*0b20*/  LDG.E R23, desc[UR12][R6.64+0x4] ;  /* 0x0000040c06177981 */ /* 0x000ee2000c1e1900 */
[----:B------:R-:W-:-:S03]  /*0b30*/  IMAD.WIDE R12, R0, 0x4, R24 ;  /* 0x00000004000c7825 */ /* 0x000fc600078e0218 */
[----:B------:R-:W4:Y:S01]  /*0b40*/  LDG.E R11, desc[UR12][R24.64] ;  /* 0x0000000c180b7981 */ /* 0x000f22000c1e1900 */
[----:B------:R-:W-:-:S03]  /*0b50*/  IMAD.WIDE R14, R0, 0x4, R12 ;  /* 0x00000004000e7825 */ /* 0x000fc600078e020c */
[----:B------:R-:W4:Y:S04]  /*0b60*/  LDG.E R22, desc[UR12][R6.64+0x8] ;  /* 0x0000080c06167981 */ /* 0x000f28000c1e1900 */
[----:B------:R-:W5:Y:S01]  /*0b70*/  LDG.E R12, desc[UR12][R12.64] ;  /* 0x0000000c0c0c7981 */ /* 0x000f62000c1e1900 */
[----:B------:R-:W-:-:S03]  /*0b80*/  IMAD.WIDE R8, R0, 0x4, R14 ;  /* 0x0000000400087825 */ /* 0x000fc600078e020e */
[----:B------:R-:W5:Y:S01]  /*0b90*/  LDG.E R25, desc[UR12][R6.64+0xc] ;  /* 0x00000c0c06197981 */ /* 0x000f62000c1e1900 */
[----:B0-----:R-:W-:-:S03]  /*0ba0*/  IMAD.WIDE R16, R0, 0x4, R8 ;  /* 0x0000000400107825 */ /* 0x001fc600078e0208 */
[----:B------:R-:W5:Y:S04]  /*0bb0*/  LDG.E R14, desc[UR12][R14.64] ;  /* 0x0000000c0e0e7981 */ /* 0x000f68000c1e1900 */
[----:B------:R-:W5:Y:S01]  /*0bc0*/  LDG.E R27, desc[UR12][R6.64+0x10] ;  /* 0x0000100c061b7981 */ /* 0x000f62000c1e1900 */
[----:B-1----:R-:W-:-:S03]  /*0bd0*/  IMAD.WIDE R18, R0, 0x4, R16 ;  /* 0x0000000400127825 */ /* 0x002fc600078e0210 */
[----:B------:R0:W5:Y:S04]  /*0be0*/  LDG.E R8, desc[UR12][R8.64] ;  /* 0x0000000c08087981 */ /* 0x000168000c1e1900 */
[----:B------:R-:W5:Y:S04]  /*0bf0*/  LDG.E R29, desc[UR12][R6.64+0x14] ;  /* 0x0000140c061d7981 */ /* 0x000f68000c1e1900 */
[----:B------:R-:W5:Y:S04]  /*0c00*/  LDG.E R24, desc[UR12][R16.64] ;  /* 0x0000000c10187981 */ /* 0x000f68000c1e1900 */
[----:B------:R-:W5:Y:S04]  /*0c10*/  LDG.E R26, desc[UR12][R6.64+0x18] ;  /* 0x0000180c061a7981 */ /* 0x000f68000c1e1900 */
[----:B------:R1:W5:Y:S04]  /*0c20*/  LDG.E R28, desc[UR12][R6.64+0x1c] ;  /* 0x00001c0c061c7981 */ /* 0x000368000c1e1900 */
[----:B------:R-:W5:Y:S01]  /*0c30*/  LDG.E R19, desc[UR12][R18.64] ;  /* 0x0000000c12137981 */ /* 0x000f62000c1e1900 */
[----:B------:R-:W-:Y:S01]  /*0c40*/  UIADD3 UR4, UPT, UPT, UR4, 0x8, URZ ;  /* 0x0000000804047890 */ /* 0x000fe2000fffe0ff */
[----:B--2---:R-:W-:-:S02]  /*0c50*/  F2FP.BF16.F32.PACK_AB R4, R4, R21 ;  /* 0x000000150404723e */ /* 0x004fc400000010ff */
[----:B---3--:R-:W-:-:S03]  /*0c60*/  F2FP.BF16.F32.PACK_AB R20, R20, R23 ;  /* 0x000000171414723e */ /* 0x008fc600000010ff */
[----:B------:R-:W-:Y:S02]  /*0c70*/  HMUL2.BF16_V2 R4, R4.H0_H0, R4.H1_H1 ;  /* 0x3000000404047232 */ /* 0x000fe40000200800 */
[----:B------:R-:W-:Y:S01]  /*0c80*/  HMUL2.BF16_V2 R20, R20.H0_H0, R20.H1_H1 ;  /* 0x3000001414147232 */ /* 0x000fe20000200800 */
[----:B----4-:R-:W-:-:S04]  /*0c90*/  F2FP.BF16.F32.PACK_AB R22, R11, R22 ;  /* 0x000000160b16723e */ /* 0x010fc800000010ff */
[----:B------:R-:W-:Y:S02]  /*0ca0*/  PRMT R11, R20, 0x7610, R11 ;  /* 0x00007610140b7816 */ /* 0x000fe4000000000b */
[----:B0-----:R-:W-:Y:S01]  /*0cb0*/  SHF.L.U32 R9, R4, 0x10, RZ ;  /* 0x0000001004097819 */ /* 0x001fe200000006ff */
[----:B------:R-:W-:Y:S01]  /*0cc0*/  HMUL2.BF16_V2 R22, R22.H0_H0, R22.H1_H1 ;  /* 0x3000001616167232 */ /* 0x000fe20000200800 */
[----:B------:R-:W-:Y:S02]  /*0cd0*/  SHF.L.U32 R4, R11, 0x10, RZ ;  /* 0x000000100b047819 */ /* 0x000fe400000006ff */
[----:B-----5:R-:W-:Y:S01]  /*0ce0*/  F2FP.BF16.F32.PACK_AB R12, R12, R25 ;  /* 0x000000190c0c723e */ /* 0x020fe200000010ff */
[----:B------:R-:W-:Y:S01]  /*0cf0*/  FADD R9, R10, R9 ;  /* 0x000000090a097221 */ /* 0x000fe20000000000 */
[----:B-1----:R-:W-:Y:S02]  /*0d00*/  PRMT R6, R22, 0x7610, R6 ;  /* 0x0000761016067816 */ /* 0x002fe40000000006 */
[----:B------:R-:W-:Y:S01]  /*0d10*/  F2FP.BF16.F32.PACK_AB R14, R14, R27 ;  /* 0x0000001b0e0e723e */ /* 0x000fe200000010ff */
[----:B------:R-:W-:Y:S01]  /*0d20*/  FADD R4, R9, R4 ;  /* 0x0000000409047221 */ /* 0x000fe20000000000 */
[----:B------:R-:W-:Y:S01]  /*0d30*/  SHF.L.U32 R7, R6, 0x10, RZ ;  /* 0x0000001006077819 */ /* 0x000fe200000006ff */
[----:B------:R-:W-:-:S02]  /*0d40*/  HMUL2.BF16_V2 R6, R12.H0_H0, R12.H1_H1 ;  /* 0x3000000c0c067232 */ /* 0x000fc40000200800 */
[----:B------:R-:W-:Y:S01]  /*0d50*/  HMUL2.BF16_V2 R14, R14.H0_H0, R14.H1_H1 ;  /* 0x3000000e0e0e7232 */ /* 0x000fe20000200800 */
[----:B------:R-:W-:Y:S01]  /*0d60*/  F2FP.BF16.F32.PACK_AB R8, R8, R29 ;  /* 0x0000001d0808723e */ /* 0x000fe200000010ff */
[----:B------:R-:W-:Y:S01]  /*0d70*/  FADD R4, R4, R7 ;  /* 0x0000000704047221 */ /* 0x000fe20000000000 */
[----:B------:R-:W-:-:S03]  /*0d80*/  SHF.L.U32 R7, R6, 0x10, RZ ;  /* 0x0000001006077819 */ /* 0x000fc600000006ff */
[----:B------:R-:W-:Y:S01]  /*0d90*/  HMUL2.BF16_V2 R9, R8.H0_H0, R8.H1_H1 ;  /* 0x3000000808097232 */ /* 0x000fe20000200800 */
[----:B------:R-:W-:Y:S02]  /*0da0*/  PRMT R8, R14, 0x7610, R8 ;  /* 0x000076100e087816 */ /* 0x000fe40000000008 */
[----:B------:R-:W-:Y:S02]  /*0db0*/  F2FP.BF16.F32.PACK_AB R24, R24, R26 ;  /* 0x0000001a1818723e */ /* 0x000fe400000010ff */
[----:B------:R-:W-:Y:S01]  /*0dc0*/  PRMT R6, R9, 0x7610, R6 ;  /* 0x0000761009067816 */ /* 0x000fe20000000006 */
[----:B------:R-:W-:Y:S01]  /*0dd0*/  FADD R4, R4, R7 ;  /* 0x0000000704047221 */ /* 0x000fe20000000000 */
[----:B------:R-:W-:Y:S01]  /*0de0*/  SHF.L.U32 R9, R8, 0x10, RZ ;  /* 0x0000001008097819 */ /* 0x000fe200000006ff */
[----:B------:R-:W-:Y:S01]  /*0df0*/  HMUL2.BF16_V2 R24, R24.H0_H0, R24.H1_H1 ;  /* 0x3000001818187232 */ /* 0x000fe20000200800 */
[----:B------:R-:W-:-:S03]  /*0e00*/  F2FP.BF16.F32.PACK_AB R19, R19, R28 ;  /* 0x0000001c1313723e */ /* 0x000fc600000010ff */
[----:B------:R-:W-:Y:S01]  /*0e10*/  FADD R4, R4, R9 ;  /* 0x0000000904047221 */ /* 0x000fe20000000000 */
[----:B------:R-:W-:Y:S02]  /*0e20*/  PRMT R8, R24, 0x7610, R8 ;  /* 0x0000761018087816 */ /* 0x000fe40000000008 */
[----:B------:R-:W-:Y:S01]  /*0e30*/  SHF.L.U32 R7, R6, 0x10, RZ ;  /* 0x0000001006077819 */ /* 0x000fe200000006ff */
[----:B------:R-:W-:Y:S01]  /*0e40*/  HMUL2.BF16_V2 R19, R19.H0_H0, R19.H1_H1 ;  /* 0x3000001313137232 */ /* 0x000fe20000200800 */
[----:B------:R-:W-:-:S03]  /*0e50*/  SHF.L.U32 R9, R8, 0x10, RZ ;  /* 0x0000001008097819 */ /* 0x000fc600000006ff */
[----:B------:R-:W-:Y:S01]  /*0e60*/  FADD R4, R4, R7 ;  /* 0x0000000704047221 */ /* 0x000fe20000000000 */
[----:B------:R-:W-:-:S03]  /*0e70*/  PRMT R6, R19, 0x7610, R6 ;  /* 0x0000761013067816 */ /* 0x000fc60000000006 */
[----:B------:R-:W-:Y:S01]  /*0e80*/  FADD R4, R4, R9 ;  /* 0x0000000904047221 */ /* 0x000fe20000000000 */
[----:B------:R-:W-:-:S05]  /*0e90*/  SHF.L.U32 R7, R6, 0x10, RZ ;  /* 0x0000001006077819 */ /* 0x000fca00000006ff */
[----:B------:R-:W-:-:S07]  /*0ea0*/  FADD R10, R4, R7 ;  /* 0x00000007040a7221 */ /* 0x000fce0000000000 */
.L_x_10:
        /* <DEDUP_REMOVED lines=20> */
[----:B------:R0:W5:Y:S04]  /*0ff0*/  LDG.E R20, desc[UR12][R6.64+0xc] ;  /* 0x00000c0c06147981 */ /* 0x000168000c1e1900 */
[----:B------:R-:W5:Y:S01]  /*1000*/  LDG.E R17, desc[UR12][R16.64] ;  /* 0x0000000c10117981 */ /* 0x000f62000c1e1900 */
[----:B------:R-:W-:Y:S01]  /*1010*/  UIADD3 UR4, UPT, UPT, UR4, 0x4, URZ ;  /* 0x0000000404047890 */ /* 0x000fe2000fffe0ff */
[----:B--2---:R-:W-:-:S05]  /*1020*/  F2FP.BF16.F32.PACK_AB R4, R9, R4 ;  /* 0x000000040904723e */ /* 0x004fca00000010ff */
[----:B------:R-:W-:Y:S01]  /*1030*/  HMUL2.BF16_V2 R4, R4.H0_H0, R4.H1_H1 ;  /* 0x3000000404047232 */ /* 0x000fe20000200800 */
[----:B---3--:R-:W-:-:S04]  /*1040*/  F2FP.BF16.F32.PACK_AB R11, R12, R11 ;  /* 0x0000000b0c0b723e */ /* 0x008fc800000010ff */
[----:B0-----:R-:W-:Y:S02]  /*1050*/  SHF.L.U32 R7, R4, 0x10, RZ ;  /* 0x0000001004077819 */ /* 0x001fe400000006ff */
[----:B----4-:R-:W-:Y:S01]  /*1060*/  F2FP.BF16.F32.PACK_AB R18, R19, R18 ;  /* 0x000000121312723e */ /* 0x010fe200000010ff */
[----:B------:R-:W-:-:S04]  /*1070*/  HMUL2.BF16_V2 R8, R11.H0_H0, R11.H1_H1 ;  /* 0x3000000b0b087232 */ /* 0x000fc80000200800 */
[----:B------:R-:W-:Y:S01]  /*1080*/  HMUL2.BF16_V2 R18, R18.H0_H0, R18.H1_H1 ;  /* 0x3000001212127232 */ /* 0x000fe20000200800 */
[----:B------:R-:W-:Y:S02]  /*1090*/  SHF.L.U32 R8, R8, 0x10, RZ ;  /* 0x0000001008087819 */ /* 0x000fe400000006ff */
[----:B-----5:R-:W-:Y:S01]  /*10a0*/  F2FP.BF16.F32.PACK_AB R20, R17, R20 ;  /* 0x000000141114723e */ /* 0x020fe200000010ff */
[----:B------:R-:W-:Y:S01]  /*10b0*/  FADD R7, R10, R7 ;  /* 0x000000070a077221 */ /* 0x000fe20000000000 */
[----:B------:R-:W-:-:S03]  /*10c0*/  PRMT R4, R18, 0x7610, R4 ;  /* 0x0000761012047816 */ /* 0x000fc60000000004 */
[----:B------:R-:W-:Y:S01]  /*10d0*/  HMUL2.BF16_V2 R6, R20.H0_H0, R20.H1_H1 ;  /* 0x3000001414067232 */ /* 0x000fe20000200800 */
[----:B------:R-:W-:Y:S01]  /*10e0*/  SHF.L.U32 R4, R4, 0x10, RZ ;  /* 0x0000001004047819 */ /* 0x000fe200000006ff */
[----:B------:R-:W-:-:S03]  /*10f0*/  FADD R7, R7, R8 ;  /* 0x0000000807077221 */ /* 0x000fc60000000000 */
[----:B------:R-:W-:Y:S01]  /*1100*/  SHF.L.U32 R9, R6, 0x10, RZ ;  /* 0x0000001006097819 */ /* 0x000fe200000006ff */
[----:B------:R-:W-:-:S04]  /*1110*/  FADD R4, R7, R4 ;  /* 0x0000000407047221 */ /* 0x000fc80000000000 */
[----:B------:R-:W-:-:S07]  /*1120*/  FADD R10, R4, R9 ;  /* 0x00000009040a7221 */ /* 0x000fce0000000000 */
.L_x_11:
[----:B------:R-:W-:Y:S05]  /*1130*/  BRA.U !UP1, `(.L_x_7) ;  /* 0x00000001094c7547 */ /* 0x000fea000b800000 */
[----:B------:R-:W0:Y:S01]  /*1140*/  LDC.64 R6, c[0x0][0x390] ;  /* 0x0000e400ff067b82 */ /* 0x000e220000000a00 */
[----:B------:R-:W-:Y:S01]  /*1150*/  IADD3 R15, PT, PT, R5, UR4, RZ ;  /* 0x00000004050f7c10 */ /* 0x000fe2000fffe0ff */
[----:B------:R-:W-:Y:S01]  /*1160*/  IMAD R11, R0, UR4, R3 ;  /* 0x00000004000b7c24 */ /* 0x000fe2000f8e0203 */
[----:B------:R-:W-:-:S05]  /*1170*/  UIADD3 UR5, UPT, UPT, -UR5, URZ, URZ ;  /* 0x000000ff05057290 */ /* 0x000fca000fffe1ff */
[----:B------:R-:W1:Y:S07]  /*1180*/  LDC.64 R8, c[0x0][0x398] ;  /* 0x0000e600ff087b82 */ /* 0x000e6e0000000a00 */
.L_x_12:
[----:B0-----:R-:W-:-:S04]  /*1190*/  IMAD.WIDE R4, R15, 0x4, R6 ;  /* 0x000000040f047825 */ /* 0x001fc800078e0206 */
[C---:B-1----:R-:W-:Y:S02]  /*11a0*/  IMAD.WIDE R12, R11.reuse, 0x4, R8 ;  /* 0x000000040b0c7825 */ /* 0x042fe400078e0208 */
[----:B------:R-:W2:Y:S04]  /*11b0*/  LDG.E R4, desc[UR12][R4.64] ;  /* 0x0000000c04047981 */ /* 0x000ea8000c1e1900 */
[----:B------:R-:W2:Y:S01]  /*11c0*/  LDG.E R13, desc[UR12][R12.64] ;  /* 0x0000000c0c0d7981 */ /* 0x000ea2000c1e1900 */
[----:B------:R-:W-:Y:S01]  /*11d0*/  UIADD3 UR5, UPT, UPT, UR5, 0x1, URZ ;  /* 0x0000000105057890 */ /* 0x000fe2000fffe0ff */
[----:B------:R-:W-:Y:S02]  /*11e0*/  IADD3 R11, PT, PT, R11, R0, RZ ;  /* 0x000000000b0b7210 */ /* 0x000fe40007ffe0ff */
[----:B------:R-:W-:Y:S01]  /*11f0*/  IADD3 R15, PT, PT, R15, 0x1, RZ ;  /* 0x000000010f0f7810 */ /* 0x000fe20007ffe0ff */
[----:B------:R-:W-:Y:S01]  /*1200*/  UISETP.NE.AND UP0, UPT, UR5, URZ, UPT ;  /* 0x000000ff0500728c */ /* 0x000fe2000bf05270 */
[----:B--2---:R-:W-:-:S05]  /*1210*/  F2FP.BF16.F32.PACK_AB R5, R13, R4 ;  /* 0x000000040d05723e */ /* 0x004fca00000010ff */
[----:B------:R-:W-:-:S05]  /*1220*/  HMUL2.BF16_V2 R5, R5.H0_H0, R5.H1_H1 ;  /* 0x3000000505057232 */ /* 0x000fca0000200800 */
[----:B------:R-:W-:-:S04]  /*1230*/  PRMT R14, R5, 0x7610, R14 ;  /* 0x00007610050e7816 */ /* 0x000fc8000000000e */
[----:B------:R-:W-:-:S05]  /*1240*/  SHF.L.U32 R17, R14, 0x10, RZ ;  /* 0x000000100e117819 */ /* 0x000fca00000006ff */
[----:B------:R-:W-:Y:S01]  /*1250*/  FADD R10, R17, R10 ;  /* 0x0000000a110a7221 */ /* 0x000fe20000000000 */
[----:B------:R-:W-:Y:S06]  /*1260*/  BRA.U UP0, `(.L_x_12) ;  /* 0xfffffffd00c87547 */ /* 0x000fec000b83ffff */
.L_x_7:
[----:B------:R-:W0:Y:S08]  /*1270*/  LDC.64 R8, c[0x4][0x48] ;  /* 0x01001200ff087b82 */ /* 0x000e300000000a00 */
[----:B------:R-:W1:Y:S01]  /*1280*/  LDC.64 R12, c[0x4][0x40] ;  /* 0x01001000ff0c7b82 */ /* 0x000e620000000a00 */
[----:B0-----:R-:W2:Y:S04]  /*1290*/  LDG.E.U16 R9, desc[UR12][R8.64] ;  /* 0x0000000c08097981 */ /* 0x001ea8000c1e1500 */
[----:B-1----:R-:W3:Y:S03]  /*12a0*/  LDG.E.U16 R12, desc[UR12][R12.64] ;  /* 0x0000000c0c0c7981 */ /* 0x002ee6000c1e1500 */
[----:B------:R-:W0:Y:S08]  /*12b0*/  LDC.64 R4, c[0x4][0x58] ;  /* 0x01001600ff047b82 */ /* 0x000e300000000a00 */
[----:B------:R-:W1:Y:S01]  /*12c0*/  LDC.64 R6, c[0x4][0x50] ;  /* 0x01001400ff067b82 */ /* 0x000e620000000a00 */
[----:B0-----:R0:W4:Y:S04]  /*12d0*/  LDG.E.U16 R5, desc[UR12][R4.64] ;  /* 0x0000000c04057981 */ /* 0x001128000c1e1500 */
[----:B-1----:R1:W5:Y:S01]  /*12e0*/  LDG.E.U16 R7, desc[UR12][R6.64] ;  /* 0x0000000c06077981 */ /* 0x002362000c1e1500 */
[----:B------:R-:W-:Y:S01]  /*12f0*/  F2FP.BF16.F32.PACK_AB R10, RZ, R10 ;  /* 0x0000000aff0a723e */ /* 0x000fe200000010ff */
[----:B------:R-:W-:Y:S01]  /*1300*/  IMAD R3, R2, R0, R3 ;  /* 0x0000000002037224 */ /* 0x000fe200078e0203 */
[----:B0-----:R-:W-:-:S02]  /*1310*/  MOV R4, 0x3f800000 ;  /* 0x3f80000000047802 */ /* 0x001fc40000000f00 */
[----:B-1----:R-:W-:Y:S01]  /*1320*/  MOV R6, 0x3c80f082 ;  /* 0x3c80f08200067802 */ /* 0x002fe20000000f00 */
[----:B--2---:R-:W-:-:S04]  /*1330*/  HMUL2.BF16_V2 R9, R9.H0_H0, R10.H0_H0 ;  /* 0x2000000a09097232 */ /* 0x004fc80000200800 */
[----:B------:R-:W-:-:S04]  /*1340*/  HMUL2.BF16_V2 R9, R9.H0_H0, R10.H0_H0 ;  /* 0x2000000a09097232 */ /* 0x000fc80000200800 */
[----:B------:R-:W-:-:S04]  /*1350*/  HFMA2.BF16_V2 R9, R9.H0_H0, R10.H0_H0, R10.H0_H0 ;  /* 0x2000000a09097231 */ /* 0x000fc8000024080a */
[----:B---3--:R-:W-:-:S05]  /*1360*/  HMUL2.BF16_V2 R9, R12.H0_H0, R9.H0_H0 ;  /* 0x200000090c097232 */ /* 0x008fca0000200800 */
[----:B------:R-:W-:-:S04]  /*1370*/  PRMT R8, R9, 0x7610, R8 ;  /* 0x0000761009087816 */ /* 0x000fc80000000008 */
[----:B------:R-:W-:-:S04]  /*1380*/  SHF.L.U32 R8, R8, 0x10, RZ ;  /* 0x0000001008087819 */ /* 0x000fc800000006ff */
[C---:B------:R-:W-:Y:S01]  /*1390*/  FSETP.GE.AND P0, PT, |R8|.reuse, 9.010913848876953125, PT ;  /* 0x41102cb40800780b */ /* 0x040fe20003f06200 */
[C---:B------:R-:W-:Y:S01]  /*13a0*/  FMUL R9, |R8|.reuse, 2.8853900432586669922 ;  /* 0x4038aa3b08097820 */ /* 0x040fe20000400200 */
[C---:B------:R-:W-:Y:S01]  /*13b0*/  FMUL R13, R8.reuse, R8 ;  /* 0x00000008080d7220 */ /* 0x040fe20000400000 */
[----:B------:R-:W-:-:S03]  /*13c0*/  FSETP.GE.AND P1, PT, |R8|, 0.60000002384185791016, PT ;  /* 0x3f19999a0800780b */ /* 0x000fc60003f26200 */
[C---:B------:R-:W-:Y:S01]  /*13d0*/  FFMA R6, R13.reuse, R6, -0.052303962409496307373 ;  /* 0xbd563cae0d067423 */ /* 0x040fe20000000006 */
[----:B------:R-:W0:Y:S03]  /*13e0*/  MUFU.EX2 R9, R9 ;  /* 0x0000000900097308 */ /* 0x000e260000000800 */
[----:B------:R-:W-:Y:S01]  /*13f0*/  FFMA R6, R13, R6, 0.1331529766321182251 ;  /* 0x3e0859410d067423 */ /* 0x000fe20000000006 */
[----:B0-----:R-:W-:-:S06]  /*1400*/  FADD R11, R9, 1 ;  /* 0x3f800000090b7421 */ /* 0x001fcc0000000000 */
[----:B------:R-:W0:Y:S02]  /*1410*/  MUFU.RCP R11, R11 ;  /* 0x0000000b000b7308 */ /* 0x000e240000001000 */
[----:B0-----:R-:W-:-:S05]  /*1420*/  FFMA R4, R11, -2, R4 ;  /* 0xc00000000b047823 */ /* 0x001fca0000000004 */
[----:B------:R-:W-:Y:S01]  /*1430*/  FSEL R9, R4, 1, !P0 ;  /* 0x3f80000004097808 */ /* 0x000fe20004000000 */
[----:B------:R-:W-:-:S03]  /*1440*/  FFMA R4, R13, R6, -0.33332768082618713379 ;  /* 0xbeaaa9ed0d047423 */ /* 0x000fc60000000006 */
[----:B------:R-:W-:Y:S01]  /*1450*/  LOP3.LUT R6, R9, 0x80000000, R8, 0xb8, !PT ;  /* 0x8000000009067812 */ /* 0x000fe200078eb808 */
[----:B------:R-:W-:-:S04]  /*1460*/  FFMA R13, R13, R4, RZ ;  /* 0x000000040d0d7223 */ /* 0x000fc800000000ff */
[----:B------:R-:W-:Y:S02]  /*1470*/  @!P1 FFMA R6, R8, R13, R8 ;  /* 0x0000000d08069223 */ /* 0x000fe40000000008 */
[----:B------:R-:W0:Y:S03]  /*1480*/  LDC.64 R8, c[0x0][0x3a0] ;  /* 0x0000e800ff087b82 */ /* 0x000e260000000a00 */
[----:B------:R-:W-:-:S05]  /*1490*/  F2FP.BF16.F32.PACK_AB R6, RZ, R6 ;  /* 0x00000006ff06723e */ /* 0x000fca00000010ff */
[----:B----4-:R-:W-:-:S04]  /*14a0*/  HADD2.BF16_V2 R5, R5.H0_H0, R6.H0_H0 ;  /* 0x2000000605057230 */ /* 0x010fc80000200800 */
[----:B-----5:R-:W-:-:S04]  /*14b0*/  HMUL2.BF16_V2 R5, R7.H0_H0, R5.H0_H0 ;  /* 0x2000000507057232 */ /* 0x020fc80000200800 */
[----:B------:R-:W-:-:S05]  /*14c0*/  HMUL2.BF16_V2 R5, R10.H0_H0, R5.H0_H0 ;  /* 0x200000050a057232 */ /* 0x000fca0000200800 */
[----:B------:R-:W-:Y:S01]  /*14d0*/  PRMT R0, R5, 0x7610, R0 ;  /* 0x0000761005007816 */ /* 0x000fe20000000000 */
[----:B0-----:R-:W-:-:S03]  /*14e0*/  IMAD.WIDE R2, R3, 0x4, R8 ;  /* 0x0000000403027825 */ /* 0x001fc600078e0208 */
[----:B------:R-:W-:-:S05]  /*14f0*/  SHF.L.U32 R5, R0, 0x10, RZ ;  /* 0x0000001000057819 */ /* 0x000fca00000006ff */
[----:B------:R-:W-:Y:S01]  /*1500*/  STG.E desc[UR12][R2.64], R5 ;  /* 0x0000000502007986 */ /* 0x000fe2000c10190c */
[----:B------:R-:W-:Y:S05]  /*1510*/  EXIT ;  /* 0x000000000000794d */ /* 0x000fea0003800000 */
.L_x_13:
        /* <DEDUP_REMOVED lines=14> */
.L_x_50:


//--------------------- .text._Z6h_gelu13__nv_bfloat16PS_ --------------------------
	.section	.text._Z6h_gelu13__nv_bfloat16PS_,"ax",@progbits
	.align	128
        .global         _Z6h_gelu13__nv_bfloat16PS_
        .type           _Z6h_gelu13__nv_bfloat16PS_,@function
        .size           _Z6h_gelu13__nv_bfloat16PS_,(.L_x_51 - _Z6h_gelu13__nv_bfloat16PS_)
        .other          _Z6h_gelu13__nv_bfloat16PS_,@"STO_CUDA_ENTRY STV_DEFAULT"
_Z6h_gelu13__nv_bfloat16PS_:
.text._Z6h_gelu13__nv_bfloat16PS_:
[----:B------:R-:W-:Y:S08]  /*0000*/  LDC R1, c[0x0][0x37c] ;  /* 0x0000df00ff017b82 */ /* 0x000ff00000000800 */
[----:B------:R-:W0:Y:S01]  /*0010*/  LDC.64 R6, c[0x4][0x48] ;  /* 0x01001200ff067b82 */ /* 0x000e220000000a00 */
[----:B------:R-:W0:Y:S07]  /*0020*/  LDCU.64 UR4, c[0x0][0x358] ;  /* 0x00006b00ff0477ac */ /* 0x000e2e0008000a00 */
[----:B------:R-:W1:Y:S08]  /*0030*/  LDC.64 R8, c[0x4][0x40] ;  /* 0x01001000ff087b82 */ /* 0x000e700000000a00 */
[----:B------:R-:W2:Y:S01]  /*0040*/  LDC.64 R2, c[0x4][0x58] ;  /* 0x01001600ff027b82 */ /* 0x000ea20000000a00 */
[----:B0-----:R0:W3:Y:S07]  /*0050*/  LDG.E.U16 R6, desc[UR4][R6.64] ;  /* 0x0000000406067981 */ /* 0x0010ee000c1e1500 */
[----:B------:R-:W4:Y:S01]  /*0060*/  LDC.64 R10, c[0x4][0x50] ;  /* 0x01001400ff0a7b82 */ /* 0x000f220000000a00 */
[----:B-1----:R1:W5:Y:S07]  /*0070*/  LDG.E.U16 R9, desc[UR4][R8.64] ;  /* 0x0000000408097981 */ /* 0x00236e000c1e1500 */
[----:B------:R-:W3:Y:S01]  /*0080*/  LDC.U16 R5, c[0x0][0x380] ;  /* 0x0000e000ff057b82 */ /* 0x000ee20000000400 */
[----:B--2---:R2:W2:Y:S04]  /*0090*/  LDG.E.U16 R3, desc[UR4][R2.64] ;  /* 0x0000000402037981 */ /* 0x0044a8000c1e1500 */
[----:B----4-:R-:W4:Y:S01]  /*00a0*/  LDG.E.U16 R11, desc[UR4][R10.64] ;  /* 0x000000040a0b7981 */ /* 0x010f22000c1e1500 */
[----:B0-----:R-:W-:Y:S01]  /*00b0*/  HFMA2 R7, -RZ, RZ, 1.875, 0 ;  /* 0x3f800000ff077431 */ /* 0x001fe200000001ff */
[----:B-1----:R-:W-:Y:S01]  /*00c0*/  MOV R8, 0x3c80f082 ;  /* 0x3c80f08200087802 */ /* 0x002fe20000000f00 */
[----:B---3--:R-:W-:-:S04]  /*00d0*/  HMUL2.BF16_V2 R0, R6.H0_H0, R5.H0_H0 ;  /* 0x2000000506007232 */ /* 0x008fc80000200800 */
[----:B------:R-:W-:-:S04]  /*00e0*/  HMUL2.BF16_V2 R0, R0.H0_H0, R5.H0_H0 ;  /* 0x2000000500007232 */ /* 0x000fc80000200800 */
[----:B------:R-:W-:-:S04]  /*00f0*/  HFMA2.BF16_V2 R0, R0.H0_H0, R5.H0_H0, R5.H0_H0 ;  /* 0x2000000500007231 */ /* 0x000fc80000240805 */
[----:B-----5:R-:W-:-:S05]  /*0100*/  HMUL2.BF16_V2 R0, R9.H0_H0, R0.H0_H0 ;  /* 0x2000000009007232 */ /* 0x020fca0000200800 */
[----:B------:R-:W-:-:S04]  /*0110*/  SHF.L.U32 R4, R0, 0x10, RZ ;  /* 0x0000001000047819 */ /* 0x000fc800000006ff */
[C---:B------:R-:W-:Y:S01]  /*0120*/  FSETP.GE.AND P1, PT, |R4|.reuse, 0.60000002384185791016, PT ;  /* 0x3f19999a0400780b */ /* 0x040fe20003f26200 */
[C---:B------:R-:W-:Y:S01]  /*0130*/  FMUL R0, |R4|.reuse, 2.8853900432586669922 ;  /* 0x4038aa3b04007820 */ /* 0x040fe20000400200 */
[C---:B------:R-:W-:Y:S01]  /*0140*/  FMUL R9, R4.reuse, R4 ;  /* 0x0000000404097220 */ /* 0x040fe20000400000 */
[----:B------:R-:W-:-:S03]  /*0150*/  FSETP.GE.AND P0, PT, |R4|, 9.010913848876953125, PT ;  /* 0x41102cb40400780b */ /* 0x000fc60003f06200 */
[C---:B------:R-:W-:Y:S01]  /*0160*/  FFMA R8, R9.reuse, R8, -0.052303962409496307373 ;  /* 0xbd563cae09087423 */ /* 0x040fe20000000008 */
[----:B------:R-:W2:Y:S03]  /*0170*/  MUFU.EX2 R0, R0 ;  /* 0x0000000000007308 */ /* 0x000ea60000000800 */
[----:B------:R-:W-:Y:S01]  /*0180*/  FFMA R8, R9, R8, 0.1331529766321182251 ;  /* 0x3e08594109087423 */ /* 0x000fe20000000008 */
[----:B--2---:R-:W-:-:S03]  /*0190*/  FADD R2, R0, 1 ;  /* 0x3f80000000027421 */ /* 0x004fc60000000000 */
[----:B------:R-:W-:-:S04]  /*01a0*/  FFMA R0, R9, R8, -0.33332768082618713379 ;  /* 0xbeaaa9ed09007423 */ /* 0x000fc80000000008 */
[----:B------:R-:W-:Y:S01]  /*01b0*/  FFMA R9, R9, R0, RZ ;  /* 0x0000000009097223 */ /* 0x000fe200000000ff */
[----:B------:R-:W0:Y:S02]  /*01c0*/  MUFU.RCP R2, R2 ;  /* 0x0000000200027308 */ /* 0x000e240000001000 */
[----:B0-----:R-:W-:-:S05]  /*01d0*/  FFMA R6, R2, -2, R7 ;  /* 0xc000000002067823 */ /* 0x001fca0000000007 */
[----:B------:R-:W-:-:S04]  /*01e0*/  FSEL R7, R6, 1, !P0 ;  /* 0x3f80000006077808 */ /* 0x000fc80004000000 */
[--C-:B------:R-:W-:Y:S01]  /*01f0*/  LOP3.LUT R2, R7, 0x80000000, R4.reuse, 0xb8, !PT ;  /* 0x8000000007027812 */ /* 0x100fe200078eb804 */
[----:B------:R-:W-:Y:S01]  /*0200*/  @!P1 FFMA R2, R4, R9, R4 ;  /* 0x0000000904029223 */ /* 0x000fe20000000004 */
[----:B------:R-:W0:Y:S04]  /*0210*/  LDC.64 R6, c[0x0][0x388] ;  /* 0x0000e200ff067b82 */ /* 0x000e280000000a00 */
[----:B------:R-:W-:-:S05]  /*0220*/  F2FP.BF16.F32.PACK_AB R2, RZ, R2 ;  /* 0x00000002ff02723e */ /* 0x000fca00000010ff */
[----:B------:R-:W-:-:S04]  /*0230*/  HADD2.BF16_V2 R2, R3.H0_H0, R2.H0_H0 ;  /* 0x2000000203027230 */ /* 0x000fc80000200800 */
[----:B----4-:R-:W-:-:S04]  /*0240*/  HMUL2.BF16_V2 R2, R11.H0_H0, R2.H0_H0 ;  /* 0x200000020b027232 */ /* 0x010fc80000200800 */
[----:B------:R-:W-:-:S05]  /*0250*/  HMUL2.BF16_V2 R2, R2.H0_H0, R5.H0_H0 ;  /* 0x2000000502027232 */ /* 0x000fca0000200800 */
[----:B0-----:R-:W-:Y:S01]  /*0260*/  STG.E.U16 desc[UR4][R6.64], R2 ;  /* 0x0000000206007986 */ /* 0x001fe2000c101504 */
[----:B------:R-:W-:Y:S05]  /*0270*/  EXIT ;  /* 0x000000000000794d */ /* 0x000fea0003800000 */
.L_x_14:
        /* <DEDUP_REMOVED lines=16> */
.L_x_51:


//--------------------- .text._Z20setup_gelu_constantsv --------------------------
	.section	.text._Z20setup_gelu_constantsv,"ax",@progbits
	.align	128
        .global         _Z20setup_gelu_constantsv
        .type           _Z20setup_gelu_constantsv,@function
        .size           _Z20setup_gelu_constantsv,(.L_x_52 - _Z20setup_gelu_constantsv)
        .other          _Z20setup_gelu_constantsv,@"STO_CUDA_ENTRY STV_DEFAULT"
_Z20setup_gelu_constantsv:
.text._Z20setup_gelu_constantsv:
[----:B------:R-:W-:Y:S08]  /*0000*/  LDC R1, c[0x0][0x37c] ;  /* 0x0000df00ff017b82 */ /* 0x000ff00000000800 */
[----:B------:R-:W0:Y:S01]  /*0010*/  LDC.64 R2, c[0x4][0x40] ;  /* 0x01001000ff027b82 */ /* 0x000e220000000a00 */
[----:B------:R-:W0:Y:S01]  /*0020*/  LDCU.64 UR4, c[0x0][0x358] ;  /* 0x00006b00ff0477ac */ /* 0x000e220008000a00 */
[----:B------:R-:W-:-:S02]  /*0030*/  IMAD.MOV.U32 R0, RZ, RZ, 0x3f4c ;  /* 0x00003f4cff007424 */ /* 0x000fc400078e00ff */
[----:B------:R-:W-:Y:S02]  /*0040*/  HFMA2 R11, -RZ, RZ, 0, 1.75 ;  /* 0x00003f00ff0b7431 */ /* 0x000fe400000001ff */
[----:B------:R-:W-:Y:S01]  /*0050*/  IMAD.MOV.U32 R10, RZ, RZ, 0x3d37 ;  /* 0x00003d37ff0a7424 */ /* 0x000fe200078e00ff */
[----:B------:R-:W-:Y:S01]  /*0060*/  MOV R12, 0x3f80 ;  /* 0x00003f80000c7802 */ /* 0x000fe20000000f00 */
[----:B------:R-:W1:Y:S08]  /*0070*/  LDC.64 R4, c[0x4][0x48] ;  /* 0x01001200ff047b82 */ /* 0x000e700000000a00 */
[----:B------:R-:W2:Y:S08]  /*0080*/  LDC.64 R6, c[0x4][0x50] ;  /* 0x01001400ff067b82 */ /* 0x000eb00000000a00 */
[----:B------:R-:W3:Y:S01]  /*0090*/  LDC.64 R8, c[0x4][0x58] ;  /* 0x01001600ff087b82 */ /* 0x000ee20000000a00 */
[----:B0-----:R-:W-:Y:S04]  /*00a0*/  STG.E.U16 desc[UR4][R2.64], R0 ;  /* 0x0000000002007986 */ /* 0x001fe8000c101504 */
[----:B-1----:R-:W-:Y:S04]  /*00b0*/  STG.E.U16 desc[UR4][R4.64], R10 ;  /* 0x0000000a04007986 */ /* 0x002fe8000c101504 */
[----:B--2---:R-:W-:Y:S04]  /*00c0*/  STG.E.U16 desc[UR4][R6.64], R11 ;  /* 0x0000000b06007986 */ /* 0x004fe8000c101504 */
[----:B---3--:R-:W-:Y:S01]  /*00d0*/  STG.E.U16 desc[UR4][R8.64], R12 ;  /* 0x0000000c08007986 */ /* 0x008fe2000c101504 */
[----:B------:R-:W-:Y:S05]  /*00e0*/  EXIT ;  /* 0x000000000000794d */ /* 0x000fea0003800000 */
.L_x_15:
        /* <DEDUP_REMOVED lines=9> */
.L_x_52:


//--------------------- .text._Z31device_initialize_arr_with_onesiPf --------------------------
	.section	.text._Z31device_initialize_arr_with_onesiPf,"ax",@progbits
	.align	128
        .global         _Z31device_initialize_arr_with_onesiPf
        .type           _Z31device_initialize_arr_with_onesiPf,@function
        .size           _Z31device_initialize_arr_with_onesiPf,(.L_x_53 - _Z31device_initialize_arr_with_onesiPf)
        .other          _Z31device_initialize_arr_with_onesiPf,@"STO_CUDA_ENTRY STV_DEFAULT"
_Z31device_initialize_arr_with_onesiPf:
.text._Z31device_initialize_arr_with_onesiPf:
[----:B------:R-:W-:Y:S01]  /*0000*/  LDC R1, c[0x0][0x37c] ;  /* 0x0000df00ff017b82 */ /* 0x000fe20000000800 */
[----:B------:R-:W0:Y:S07]  /*0010*/  S2R R0, SR_TID.X ;  /* 0x0000000000007919 */ /* 0x000e2e0000002100 */
[----:B------:R-:W0:Y:S01]  /*0020*/  S2UR UR4, SR_CTAID.X ;  /* 0x00000000000479c3 */ /* 0x000e220000002500 */
[----:B------:R-:W1:Y:S07]  /*0030*/  LDCU UR5, c[0x0][0x380] ;  /* 0x00007000ff0577ac */ /* 0x000e6e0008000800 */
[----:B------:R-:W0:Y:S02]  /*0040*/  LDC R5, c[0x0][0x360] ;  /* 0x0000d800ff057b82 */ /* 0x000e240000000800 */
[----:B0-----:R-:W-:-:S05]  /*0050*/  IMAD R5, R5, UR4, R0 ;  /* 0x0000000405057c24 */ /* 0x001fca000f8e0200 */
[----:B-1----:R-:W-:-:S13]  /*0060*/  ISETP.GE.AND P0, PT, R5, UR5, PT ;  /* 0x0000000505007c0c */ /* 0x002fda000bf06270 */
[----:B------:R-:W-:Y:S05]  /*0070*/  @P0 EXIT ;  /* 0x000000000000094d */ /* 0x000fea0003800000 */
[----:B------:R-:W0:Y:S01]  /*0080*/  LDC.64 R2, c[0x0][0x388] ;  /* 0x0000e200ff027b82 */ /* 0x000e220000000a00 */
[----:B------:R-:W1:Y:S01]  /*0090*/  LDCU.64 UR4, c[0x0][0x358] ;  /* 0x00006b00ff0477ac */ /* 0x000e620008000a00 */
[----:B------:R-:W-:Y:S02]  /*00a0*/  HFMA2 R7, -RZ, RZ, 1.875, 0 ;  /* 0x3f800000ff077431 */ /* 0x000fe400000001ff */
[----:B0-----:R-:W-:-:S05]  /*00b0*/  IMAD.WIDE R2, R5, 0x4, R2 ;  /* 0x0000000405027825 */ /* 0x001fca00078e0202 */
[----:B-1----:R-:W-:Y:S01]  /*00c0*/  STG.E desc[UR4][R2.64], R7 ;  /* 0x0000000702007986 */ /* 0x002fe2000c101904 */
[----:B------:R-:W-:Y:S05]  /*00d0*/  EXIT ;  /* 0x000000000000794d */ /* 0x000fea0003800000 */
.L_x_16:
        /* <DEDUP_REMOVED lines=10> */
.L_x_53:


//--------------------- .text._Z21device_initialize_arriiPfi --------------------------
	.section	.text._Z21device_initialize_arriiPfi,"ax",@progbits
	.align	128
        .global         _Z21device_initialize_arriiPfi
        .type           _Z21device_initialize_arriiPfi,@function
        .size           _Z21device_initialize_arriiPfi,(.L_x_47 - _Z21device_initialize_arriiPfi)
        .other          _Z21device_initialize_arriiPfi,@"STO_CUDA_ENTRY STV_DEFAULT"
_Z21device_initialize_arriiPfi:
.text._Z21device_initialize_arriiPfi:
[----:B------:R-:W0:Y:S01]  /*0000*/  LDC R1, c[0x0][0x37c] ;  /* 0x0000df00ff017b82 */ /* 0x000e220000000800 */
[----:B------:R-:W1:Y:S07]  /*0010*/  S2R R3, SR_TID.X ;  /* 0x0000000000037919 */ /* 0x000e6e0000002100 */
[----:B------:R-:W1:Y:S01]  /*0020*/  S2UR UR4, SR_CTAID.X ;  /* 0x00000000000479c3 */ /* 0x000e620000002500 */
[----:B------:R-:W2:Y:S01]  /*0030*/  LDCU UR5, c[0x0][0x380] ;  /* 0x00007000ff0577ac */ /* 0x000ea20008000800 */
[----:B0-----:R-:W-:-:S06]  /*0040*/  VIADD R1, R1, 0xffffffd0 ;  /* 0xffffffd001017836 */ /* 0x001fcc0000000000 */
[----:B------:R-:W1:Y:S02]  /*0050*/  LDC R12, c[0x0][0x360] ;  /* 0x0000d800ff0c7b82 */ /* 0x000e640000000800 */
[----:B-1----:R-:W-:-:S05]  /*0060*/  IMAD R12, R12, UR4, R3 ;  /* 0x000000040c0c7c24 */ /* 0x002fca000f8e0203 */
[----:B--2---:R-:W-:-:S13]  /*0070*/  ISETP.GE.AND P0, PT, R12, UR5, PT ;  /* 0x000000050c007c0c */ /* 0x004fda000bf06270 */
[----:B------:R-:W-:Y:S05]  /*0080*/  @P0 EXIT ;  /* 0x000000000000094d */ /* 0x000fea0003800000 */
[----:B------:R-:W0:Y:S01]  /*0090*/  LDCU UR4, c[0x0][0x390] ;  /* 0x00007200ff0477ac */ /* 0x000e220008000800 */
[----:B------:R-:W-:Y:S01]  /*00a0*/  IMAD.MOV.U32 R6, RZ, RZ, 0x2abc4dd5 ;  /* 0x2abc4dd5ff067424 */ /* 0x000fe200078e00ff */
[----:B------:R-:W-:Y:S01]  /*00b0*/  BSSY.RECONVERGENT B0, `(.L_x_17) ;  /* 0x0000265000007945 */ /* 0x000fe20003800200 */
[----:B------:R-:W-:Y:S01]  /*00c0*/  IMAD.MOV.U32 R7, RZ, RZ, 0x58213ed2 ;  /* 0x58213ed2ff077424 */ /* 0x000fe200078e00ff */
[----:B------:R-:W1:Y:S01]  /*00d0*/  LDCU.64 UR6, c[0x0][0x358] ;  /* 0x00006b00ff0677ac */ /* 0x000e620008000a00 */
[----:B------:R-:W-:Y:S02]  /*00e0*/  IMAD.MOV.U32 R8, RZ, RZ, 0x455f2458 ;  /* 0x455f2458ff087424 */ /* 0x000fe400078e00ff */
[----:B------:R-:W-:Y:S01]  /*00f0*/  IMAD.MOV.U32 R9, RZ, RZ, -0x75bd8fc ;  /* 0xf8a42704ff097424 */ /* 0x000fe200078e00ff */
[----:B------:R2:W-:Y:S01]  /*0100*/  STL.64 [R1], R6 ;  /* 0x0000000601007387 */ /* 0x0005e20000100a00 */
[----:B------:R-:W-:Y:S02]  /*0110*/  IMAD.MOV.U32 R10, RZ, RZ, -0x23270784 ;  /* 0xdcd8f87cff0a7424 */ /* 0x000fe400078e00ff */
[----:B------:R-:W-:Y:S01]  /*0120*/  IMAD.MOV.U32 R11, RZ, RZ, 0x511db0d6 ;  /* 0x511db0d6ff0b7424 */ /* 0x000fe200078e00ff */
[----:B------:R2:W-:Y:S01]  /*0130*/  STL.64 [R1+0x8], R8 ;  /* 0x0000080801007387 */ /* 0x0005e20000100a00 */
[----:B------:R-:W-:-:S02]  /*0140*/  IMAD.MOV.U32 R0, RZ, RZ, 0x58213ed2 ;  /* 0x58213ed2ff007424 */ /* 0x000fc400078e00ff */
[----:B------:R-:W-:Y:S01]  /*0150*/  IMAD.MOV.U32 R4, RZ, RZ, 0x455f2458 ;  /* 0x455f2458ff047424 */ /* 0x000fe200078e00ff */
[----:B------:R2:W-:Y:S01]  /*0160*/  STL.64 [R1+0x10], R10 ;  /* 0x0000100a01007387 */ /* 0x0005e20000100a00 */
[----:B------:R-:W-:Y:S02]  /*0170*/  IMAD.MOV.U32 R3, RZ, RZ, 0x511db0d6 ;  /* 0x511db0d6ff037424 */ /* 0x000fe400078e00ff */
[----:B0-----:R-:W-:-:S05]  /*0180*/  VIADD R2, R12, UR4 ;  /* 0x000000040c027c36 */ /* 0x001fca0008000000 */
[----:B------:R-:W-:-:S13]  /*0190*/  ISETP.NE.AND P0, PT, R2, RZ, PT ;  /* 0x000000ff0200720c */ /* 0x000fda0003f05270 */
[----:B-12---:R-:W-:Y:S05]  /*01a0*/  @!P0 BRA `(.L_x_18) ;  /* 0x0000002400548947 */ /* 0x006fea0003800000 */
[--C-:B------:R-:W-:Y:S01]  /*01b0*/  SHF.R.S32.HI R7, RZ, 0x1f, R2.reuse ;  /* 0x0000001fff077819 */ /* 0x100fe20000011402 */
[----:B------:R-:W-:Y:S02]  /*01c0*/  IMAD.MOV.U32 R14, RZ, RZ, R2 ;  /* 0x000000ffff0e7224 */ /* 0x000fe400078e0002 */
[----:B------:R-:W-:Y:S02]  /*01d0*/  IMAD.MOV.U32 R10, RZ, RZ, RZ ;  /* 0x000000ffff0a7224 */ /* 0x000fe400078e00ff */
[----:B------:R-:W-:Y:S02]  /*01e0*/  IMAD.MOV.U32 R0, RZ, RZ, 0x58213ed2 ;  /* 0x58213ed2ff007424 */ /* 0x000fe400078e00ff */
[----:B------:R-:W-:Y:S02]  /*01f0*/  IMAD.MOV.U32 R4, RZ, RZ, 0x455f2458 ;  /* 0x455f2458ff047424 */ /* 0x000fe400078e00ff */
[----:B------:R-:W-:-:S07]  /*0200*/  IMAD.MOV.U32 R3, RZ, RZ, 0x511db0d6 ;  /* 0x511db0d6ff037424 */ /* 0x000fce00078e00ff */
.L_x_27:
[----:B0-----:R-:W-:Y:S01]  /*0210*/  LOP3.LUT R2, R14, 0x3, RZ, 0xc0, !PT ;  /* 0x000000030e027812 */ /* 0x001fe200078ec0ff */
[----:B------:R-:W-:Y:S03]  /*0220*/  BSSY.RECONVERGENT B1, `(.L_x_19) ;  /* 0x0000247000017945 */ /* 0x000fe60003800200 */
[----:B------:R-:W-:-:S04]  /*0230*/  ISETP.NE.U32.AND P0, PT, R2, RZ, PT ;  /* 0x000000ff0200720c */ /* 0x000fc80003f05070 */
[----:B------:R-:W-:-:S13]  /*0240*/  ISETP.NE.AND.EX P0, PT, RZ, RZ, PT, P0 ;  /* 0x000000ffff00720c */ /* 0x000fda0003f05300 */
[----:B------:R-:W-:Y:S05]  /*0250*/  @!P0 BRA `(.L_x_20) ;  /* 0x00000024000c8947 */ /* 0x000fea0003800000 */
[----:B------:R-:W0:Y:S01]  /*0260*/  LDC.64 R8, c[0x4][RZ] ;  /* 0x01000000ff087b82 */ /* 0x000e220000000a00 */
[----:B------:R-:W-:Y:S01]  /*0270*/  IMAD.MOV.U32 R0, RZ, RZ, RZ ;  /* 0x000000ffff007224 */ /* 0x000fe200078e00ff */
[----:B------:R-:W-:Y:S01]  /*0280*/  CS2R R2, SRZ ;  /* 0x0000000000027805 */ /* 0x000fe2000001ff00 */
[----:B------:R-:W-:Y:S01]  /*0290*/  IMAD.MOV.U32 R6, RZ, RZ, RZ ;  /* 0x000000ffff067224 */ /* 0x000fe200078e00ff */
[----:B------:R-:W-:Y:S01]  /*02a0*/  CS2R R4, SRZ ;  /* 0x0000000000047805 */ /* 0x000fe2000001ff00 */
[----:B0-----:R-:W-:-:S07]  /*02b0*/  IMAD.WIDE.U32 R8, R10, 0xc80, R8 ;  /* 0x00000c800a087825 */ /* 0x001fce00078e0008 */
.L_x_22:
[----:B------:R-:W-:-:S06]  /*02c0*/  IMAD R11, R6, 0x4, R1 ;  /* 0x00000004060b7824 */ /* 0x000fcc00078e0201 */
[----:B------:R-:W5:Y:S01]  /*02d0*/  LDL R11, [R11+0x4] ;  /* 0x000004000b0b7983 */ /* 0x000f620000100800 */
[----:B------:R-:W-:-:S05]  /*02e0*/  UMOV UR4, URZ ;  /* 0x000000ff00047c82 */ /* 0x000fca0008000000 */
.L_x_21:
[----:B-----5:R-:W-:Y:S01]  /*02f0*/  SHF.R.U32.HI R21, RZ, UR4, R11 ;  /* 0x00000004ff157c19 */ /* 0x020fe2000801160b */
[----:B------:R-:W-:-:S03]  /*0300*/  IMAD.SHL.U32 R13, R6, 0x20, RZ ;  /* 0x00000020060d7824 */ /* 0x000fc600078e00ff */
[----:B------:R-:W-:Y:S01]  /*0310*/  LOP3.LUT R15, R21, 0x1, RZ, 0xc0, !PT ;  /* 0x00000001150f7812 */ /* 0x000fe200078ec0ff */
[----:B------:R-:W-:-:S03]  /*0320*/  VIADD R13, R13, UR4 ;  /* 0x000000040d0d7c36 */ /* 0x000fc60008000000 */
[----:B------:R-:W-:Y:S01]  /*0330*/  ISETP.NE.U32.AND P0, PT, R15, 0x1, PT ;  /* 0x000000010f00780c */ /* 0x000fe20003f05070 */
[----:B------:R-:W-:-:S03]  /*0340*/  IMAD R13, R13, 0x5, RZ ;  /* 0x000000050d0d7824 */ /* 0x000fc600078e02ff */
[----:B------:R-:W-:Y:S01]  /*0350*/  R2P PR, R21, 0x7e ;  /* 0x0000007e15007804 */ /* 0x000fe20000000000 */
[----:B------:R-:W-:-:S08]  /*0360*/  IMAD.WIDE.U32 R16, R13, 0x4, R8 ;  /* 0x000000040d107825 */ /* 0x000fd000078e0008 */
[----:B------:R-:W2:Y:S04]  /*0370*/  @!P0 LDG.E R13, desc[UR6][R16.64] ;  /* 0x00000006100d8981 */ /* 0x000ea8000c1e1900 */
[----:B------:R-:W3:Y:S04]  /*0380*/  @P1 LDG.E R15, desc[UR6][R16.64+0x14] ;  /* 0x00001406100f1981 */ /* 0x000ee8000c1e1900 */
[----:B------:R-:W4:Y:S04]  /*0390*/  @P2 LDG.E R19, desc[UR6][R16.64+0x28] ;  /* 0x0000280610132981 */ /* 0x000f28000c1e1900 */
[----:B------:R-:W4:Y:S04]  /*03a0*/  @P3 LDG.E R23, desc[UR6][R16.64+0x3c] ;  /* 0x00003c0610173981 */ /* 0x000f28000c1e1900 */
[----:B------:R-:W4:Y:S04]  /*03b0*/  @!P0 LDG.E R18, desc[UR6][R16.64+0x8] ;  /* 0x0000080610128981 */ /* 0x000f28000c1e1900 */
[----:B------:R-:W4:Y:S04]  /*03c0*/  @P4 LDG.E R25, desc[UR6][R16.64+0x50] ;  /* 0x0000500610194981 */ /* 0x000f28000c1e1900 */
[----:B------:R-:W4:Y:S04]  /*03d0*/  @!P0 LDG.E R20, desc[UR6][R16.64+0x10] ;  /* 0x0000100610148981 */ /* 0x000f28000c1e1900 */
[----:B------:R-:W4:Y:S04]  /*03e0*/  @P1 LDG.E R22, desc[UR6][R16.64+0x1c] ;  /* 0x00001c0610161981 */ /* 0x000f28000c1e1900 */
[----:B------:R-:W4:Y:S04]  /*03f0*/  @P1 LDG.E R24, desc[UR6][R16.64+0x24] ;  /* 0x0000240610181981 */ /* 0x000f28000c1e1900 */
[----:B------:R-:W4:Y:S01]  /*0400*/  @P6 LDG.E R27, desc[UR6][R16.64+0x78] ;  /* 0x00007806101b6981 */ /* 0x000f22000c1e1900 */
[----:B--2---:R-:W-:-:S03]  /*0410*/  @!P0 LOP3.LUT R0, R0, R13, RZ, 0x3c, !PT ;  /* 0x0000000d00008212 */ /* 0x004fc600078e3cff */
[----:B------:R-:W2:Y:S01]  /*0420*/  @!P0 LDG.E R13, desc[UR6][R16.64+0x4] ;  /* 0x00000406100d8981 */ /* 0x000ea2000c1e1900 */
[----:B---3--:R-:W-:-:S03]  /*0430*/  @P1 LOP3.LUT R0, R0, R15, RZ, 0x3c, !PT ;  /* 0x0000000f00001212 */ /* 0x008fc600078e3cff */
[----:B------:R-:W3:Y:S01]  /*0440*/  @!P0 LDG.E R15, desc[UR6][R16.64+0xc] ;  /* 0x00000c06100f8981 */ /* 0x000ee2000c1e1900 */
[----:B----4-:R-:W-:-:S03]  /*0450*/  @P2 LOP3.LUT R0, R0, R19, RZ, 0x3c, !PT ;  /* 0x0000001300002212 */ /* 0x010fc600078e3cff */
[----:B------:R-:W4:Y:S01]  /*0460*/  @P1 LDG.E R19, desc[UR6][R16.64+0x18] ;  /* 0x0000180610131981 */ /* 0x000f22000c1e1900 */
[----:B------:R-:W-:-:S03]  /*0470*/  @P3 LOP3.LUT R0, R0, R23, RZ, 0x3c, !PT ;  /* 0x0000001700003212 */ /* 0x000fc600078e3cff */
[----:B------:R-:W4:Y:S01]  /*0480*/  @P5 LDG.E R23, desc[UR6][R16.64+0x64] ;  /* 0x0000640610175981 */ /* 0x000f22000c1e1900 */
[----:B------:R-:W-:-:S03]  /*0490*/  @!P0 LOP3.LUT R5, R5, R18, RZ, 0x3c, !PT ;  /* 0x0000001205058212 */ /* 0x000fc600078e3cff */
[----:B------:R-:W4:Y:S01]  /*04a0*/  @P2 LDG.E R18, desc[UR6][R16.64+0x30] ;  /* 0x0000300610122981 */ /* 0x000f22000c1e1900 */
[----:B------:R-:W-:-:S03]  /*04b0*/  @P4 LOP3.LUT R0, R0, R25, RZ, 0x3c, !PT ;  /* 0x0000001900004212 */ /* 0x000fc600078e3cff */
[----:B------:R-:W4:Y:S01]  /*04c0*/  @P3 LDG.E R25, desc[UR6][R16.64+0x48] ;  /* 0x0000480610193981 */ /* 0x000f22000c1e1900 */
[----:B------:R-:W-:-:S03]  /*04d0*/  @!P0 LOP3.LUT R3, R3, R20, RZ, 0x3c, !PT ;  /* 0x0000001403038212 */ /* 0x000fc600078e3cff */
[----:B------:R-:W4:Y:S01]  /*04e0*/  @P2 LDG.E R20, desc[UR6][R16.64+0x38] ;  /* 0x0000380610142981 */ /* 0x000f22000c1e1900 */
[----:B------:R-:W-:-:S03]  /*04f0*/  @P1 LOP3.LUT R5, R5, R22, RZ, 0x3c, !PT ;  /* 0x0000001605051212 */ /* 0x000fc600078e3cff */
[----:B------:R-:W4:Y:S01]  /*0500*/  @P3 LDG.E R22, desc[UR6][R16.64+0x44] ;  /* 0x0000440610163981 */ /* 0x000f22000c1e1900 */
[----:B--2---:R-:W-:-:S03]  /*0510*/  @!P0 LOP3.LUT R4, R4, R13, RZ, 0x3c, !PT ;  /* 0x0000000d04048212 */ /* 0x004fc600078e3cff */
[----:B------:R-:W2:Y:S01]  /*0520*/  @P1 LDG.E R13, desc[UR6][R16.64+0x20] ;  /* 0x00002006100d1981 */ /* 0x000ea2000c1e1900 */
[----:B---3--:R-:W-:-:S03]  /*0530*/  @!P0 LOP3.LUT R2, R2, R15, RZ, 0x3c, !PT ;  /* 0x0000000f02028212 */ /* 0x008fc600078e3cff */
[----:B------:R-:W3:Y:S01]  /*0540*/  @P2 LDG.E R15, desc[UR6][R16.64+0x2c] ;  /* 0x00002c06100f2981 */ /* 0x000ee2000c1e1900 */
[----:B----4-:R-:W-:-:S03]  /*0550*/  @P1 LOP3.LUT R4, R4, R19, RZ, 0x3c, !PT ;  /* 0x0000001304041212 */ /* 0x010fc600078e3cff */
[----:B------:R-:W4:Y:S01]  /*0560*/  @P2 LDG.E R19, desc[UR6][R16.64+0x34] ;  /* 0x0000340610132981 */ /* 0x000f22000c1e1900 */
[----:B------:R-:W-:-:S03]  /*0570*/  @P5 LOP3.LUT R0, R0, R23, RZ, 0x3c, !PT ;  /* 0x0000001700005212 */ /* 0x000fc600078e3cff */
[----:B------:R-:W4:Y:S01]  /*0580*/  @P3 LDG.E R23, desc[UR6][R16.64+0x40] ;  /* 0x0000400610173981 */ /* 0x000f22000c1e1900 */
[----:B------:R-:W-:Y:S02]  /*0590*/  @P1 LOP3.LUT R3, R3, R24, RZ, 0x3c, !PT ;  /* 0x0000001803031212 */ /* 0x000fe400078e3cff */
[----:B------:R-:W-:Y:S01]  /*05a0*/  @P2 LOP3.LUT R5, R5, R18, RZ, 0x3c, !PT ;  /* 0x0000001205052212 */ /* 0x000fe200078e3cff */
[----:B------:R-:W4:Y:S04]  /*05b0*/  @P5 LDG.E R24, desc[UR6][R16.64+0x6c] ;  /* 0x00006c0610185981 */ /* 0x000f28000c1e1900 */
[----:B------:R-:W4:Y:S01]  /*05c0*/  @P3 LDG.E R18, desc[UR6][R16.64+0x4c] ;  /* 0x00004c0610123981 */ /* 0x000f22000c1e1900 */
[----:B------:R-:W-:-:S03]  /*05d0*/  @P2 LOP3.LUT R3, R3, R20, RZ, 0x3c, !PT ;  /* 0x0000001403032212 */ /* 0x000fc600078e3cff */
[----:B------:R-:W4:Y:S01]  /*05e0*/  @P4 LDG.E R20, desc[UR6][R16.64+0x58] ;  /* 0x0000580610144981 */ /* 0x000f22000c1e1900 */
[----:B------:R-:W-:-:S03]  /*05f0*/  @P3 LOP3.LUT R5, R5, R22, RZ, 0x3c, !PT ;  /* 0x0000001605053212 */ /* 0x000fc600078e3cff */
[----:B------:R-:W4:Y:S01]  /*0600*/  @P4 LDG.E R22, desc[UR6][R16.64+0x60] ;  /* 0x0000600610164981 */ /* 0x000f22000c1e1900 */
[----:B--2---:R-:W-:-:S03]  /*0610*/  @P1 LOP3.LUT R2, R2, R13, RZ, 0x3c, !PT ;  /* 0x0000000d02021212 */ /* 0x004fc600078e3cff */
[----:B------:R-:W2:Y:S01]  /*0620*/  @P4 LDG.E R13, desc[UR6][R16.64+0x54] ;  /* 0x00005406100d4981 */ /* 0x000ea2000c1e1900 */
[----:B---3--:R-:W-:-:S03]  /*0630*/  @P2 LOP3.LUT R4, R4, R15, RZ, 0x3c, !PT ;  /* 0x0000000f04042212 */ /* 0x008fc600078e3cff */
[----:B------:R-:W3:Y:S01]  /*0640*/  @P4 LDG.E R15, desc[UR6][R16.64+0x5c] ;  /* 0x00005c06100f4981 */ /* 0x000ee2000c1e1900 */
[----:B----4-:R-:W-:-:S03]  /*0650*/  @P2 LOP3.LUT R2, R2, R19, RZ, 0x3c, !PT ;  /* 0x0000001302022212 */ /* 0x010fc600078e3cff */
[----:B------:R-:W4:Y:S01]  /*0660*/  @P5 LDG.E R19, desc[UR6][R16.64+0x68] ;  /* 0x0000680610135981 */ /* 0x000f22000c1e1900 */
[----:B------:R-:W-:-:S03]  /*0670*/  @P3 LOP3.LUT R4, R4, R23, RZ, 0x3c, !PT ;  /* 0x0000001704043212 */ /* 0x000fc600078e3cff */
[----:B------:R-:W4:Y:S01]  /*0680*/  @P5 LDG.E R23, desc[UR6][R16.64+0x70] ;  /* 0x0000700610175981 */ /* 0x000f22000c1e1900 */
[----:B------:R-:W-:Y:S02]  /*0690*/  LOP3.LUT P0, RZ, R21, 0x80, RZ, 0xc0, !PT ;  /* 0x0000008015ff7812 */ /* 0x000fe4000780c0ff */
[----:B------:R-:W-:Y:S02]  /*06a0*/  @P3 LOP3.LUT R2, R2, R25, RZ, 0x3c, !PT ;  /* 0x0000001902023212 */ /* 0x000fe400078e3cff */
[----:B------:R-:W-:Y:S02]  /*06b0*/  @P3 LOP3.LUT R3, R3, R18, RZ, 0x3c, !PT ;  /* 0x0000001203033212 */ /* 0x000fe400078e3cff */
[----:B------:R-:W4:Y:S01]  /*06c0*/  @P5 LDG.E R18, desc[UR6][R16.64+0x74] ;  /* 0x0000740610125981 */ /* 0x000f22000c1e1900 */
[----:B------:R-:W-:-:S03]  /*06d0*/  @P4 LOP3.LUT R5, R5, R20, RZ, 0x3c, !PT ;  /* 0x0000001405054212 */ /* 0x000fc600078e3cff */
[----:B------:R-:W4:Y:S01]  /*06e0*/  @P6 LDG.E R20, desc[UR6][R16.64+0x80] ;  /* 0x0000800610146981 */ /* 0x000f22000c1e1900 */
[----:B------:R-:W-:-:S03]  /*06f0*/  @P4 LOP3.LUT R3, R3, R22, RZ, 0x3c, !PT ;  /* 0x0000001603034212 */ /* 0x000fc600078e3cff */
[----:B------:R-:W4:Y:S01]  /*0700*/  @P6 LDG.E R22, desc[UR6][R16.64+0x88] ;  /* 0x0000880610166981 */ /* 0x000f22000c1e1900 */
[----:B------:R-:W-:-:S03]  /*0710*/  @P5 LOP3.LUT R5, R5, R24, RZ, 0x3c, !PT ;  /* 0x0000001805055212 */ /* 0x000fc600078e3cff */
[----:B------:R-:W4:Y:S04]  /*0720*/  @P0 LDG.E R25, desc[UR6][R16.64+0x8c] ;  /* 0x00008c0610190981 */ /* 0x000f28000c1e1900 */
[----:B------:R-:W4:Y:S04]  /*0730*/  @P0 LDG.E R24, desc[UR6][R16.64+0x94] ;  /* 0x0000940610180981 */ /* 0x000f28000c1e1900 */
        /* <DEDUP_REMOVED lines=9> */
[----:B------:R-:W-:Y:S02]  /*07d0*/  @P6 LOP3.LUT R0, R0, R27, RZ, 0x3c, !PT ;  /* 0x0000001b00006212 */ /* 0x000fe400078e3cff */
[----:B------:R-:W-:Y:S02]  /*07e0*/  @P5 LOP3.LUT R3, R3, R18, RZ, 0x3c, !PT ;  /* 0x0000001203035212 */ /* 0x000fe400078e3cff */
[----:B------:R-:W-:Y:S02]  /*07f0*/  @P6 LOP3.LUT R5, R5, R20, RZ, 0x3c, !PT ;  /* 0x0000001405056212 */ /* 0x000fe400078e3cff */
[----:B------:R-:W-:Y:S02]  /*0800*/  @P6 LOP3.LUT R3, R3, R22, RZ, 0x3c, !PT ;  /* 0x0000001603036212 */ /* 0x000fe400078e3cff */
[----:B------:R-:W-:Y:S02]  /*0810*/  @P0 LOP3.LUT R0, R0, R25, RZ, 0x3c, !PT ;  /* 0x0000001900000212 */ /* 0x000fe400078e3cff */
[----:B------:R-:W-:-:S02]  /*0820*/  @P0 LOP3.LUT R5, R5, R24, RZ, 0x3c, !PT ;  /* 0x0000001805050212 */ /* 0x000fc400078e3cff */
[----:B------:R-:W-:Y:S02]  /*0830*/  @P0 LOP3.LUT R3, R3, R26, RZ, 0x3c, !PT ;  /* 0x0000001a03030212 */ /* 0x000fe400078e3cff */
[----:B--2---:R-:W-:Y:S02]  /*0840*/  @P6 LOP3.LUT R4, R4, R13, RZ, 0x3c, !PT ;  /* 0x0000000d04046212 */ /* 0x004fe400078e3cff */
[----:B---3--:R-:W-:Y:S02]  /*0850*/  @P6 LOP3.LUT R2, R2, R15, RZ, 0x3c, !PT ;  /* 0x0000000f02026212 */ /* 0x008fe400078e3cff */
[----:B----4-:R-:W-:Y:S02]  /*0860*/  @P0 LOP3.LUT R4, R4, R19, RZ, 0x3c, !PT ;  /* 0x0000001304040212 */ /* 0x010fe400078e3cff */
[----:B------:R-:W-:Y:S02]  /*0870*/  @P0 LOP3.LUT R2, R2, R23, RZ, 0x3c, !PT ;  /* 0x0000001702020212 */ /* 0x000fe400078e3cff */
[----:B------:R-:W-:-:S13]  /*0880*/  R2P PR, R21.B1, 0x7f ;  /* 0x0000007f15007804 */ /* 0x000fda0000001000 */
[----:B------:R-:W2:Y:S04]  /*0890*/  @P0 LDG.E R20, desc[UR6][R16.64+0xb0] ;  /* 0x0000b00610140981 */ /* 0x000ea8000c1e1900 */
[----:B------:R-:W3:Y:S04]  /*08a0*/  @P0 LDG.E R19, desc[UR6][R16.64+0xa0] ;  /* 0x0000a00610130981 */ /* 0x000ee8000c1e1900 */
[----:B------:R-:W4:Y:S04]  /*08b0*/  @P0 LDG.E R23, desc[UR6][R16.64+0xa4] ;  /* 0x0000a40610170981 */ /* 0x000f28000c1e1900 */
        /* <DEDUP_REMOVED lines=18> */
[----:B------:R-:W-:Y:S01]  /*09e0*/  LOP3.LUT P0, RZ, R21, 0x8000, RZ, 0xc0, !PT ;  /* 0x0000800015ff7812 */ /* 0x000fe2000780c0ff */
[----:B------:R-:W4:Y:S04]  /*09f0*/  @P2 LDG.E R25, desc[UR6][R16.64+0xcc] ;  /* 0x0000cc0610192981 */ /* 0x000f28000c1e1900 */
[----:B------:R-:W4:Y:S01]  /*0a00*/  @P1 LDG.E R21, desc[UR6][R16.64+0xb8] ;  /* 0x0000b80610151981 */ /* 0x000f22000c1e1900 */
[----:B------:R-:W-:-:S03]  /*0a10*/  @P1 LOP3.LUT R0, R0, R27, RZ, 0x3c, !PT ;  /* 0x0000001b00001212 */ /* 0x000fc600078e3cff */
[----:B------:R-:W4:Y:S01]  /*0a20*/  @P6 LDG.E R27, desc[UR6][R16.64+0x118] ;  /* 0x00011806101b6981 */ /* 0x000f22000c1e1900 */
[----:B------:R-:W-:-:S03]  /*0a30*/  @P2 LOP3.LUT R0, R0, R29, RZ, 0x3c, !PT ;  /* 0x0000001d00002212 */ /* 0x000fc600078e3cff */
[----:B------:R-:W4:Y:S01]  /*0a40*/  @P0 LDG.E R28, desc[UR6][R16.64+0x13c] ;  /* 0x00013c06101c0981 */ /* 0x000f22000c1e1900 */
[----:B------:R-:W-:-:S03]  /*0a50*/  @P3 LOP3.LUT R0, R0, R15, RZ, 0x3c, !PT ;  /* 0x0000000f00003212 */ /* 0x000fc600078e3cff */
[----:B------:R-:W4:Y:S01]  /*0a60*/  @P2 LDG.E R15, desc[UR6][R16.64+0xd4] ;  /* 0x0000d406100f2981 */ /* 0x000f22000c1e1900 */
[----:B------:R-:W-:Y:S02]  /*0a70*/  @P4 LOP3.LUT R0, R0, R13, RZ, 0x3c, !PT ;  /* 0x0000000d00004212 */ /* 0x000fe400078e3cff */
[----:B------:R-:W-:Y:S01]  /*0a80*/  @P1 LOP3.LUT R3, R3, R22, RZ, 0x3c, !PT ;  /* 0x0000001603031212 */ /* 0x000fe200078e3cff */
[----:B------:R-:W4:Y:S04]  /*0a90*/  @P5 LDG.E R13, desc[UR6][R16.64+0x108] ;  /* 0x00010806100d5981 */ /* 0x000f28000c1e1900 */
[----:B------:R-:W4:Y:S01]  /*0aa0*/  @P3 LDG.E R22, desc[UR6][R16.64+0xe4] ;  /* 0x0000e40610163981 */ /* 0x000f22000c1e1900 */
[----:B--2---:R-:W-:-:S03]  /*0ab0*/  @P1 LOP3.LUT R5, R5, R20, RZ, 0x3c, !PT ;  /* 0x0000001405051212 */ /* 0x004fc600078e3cff */
[----:B------:R-:W2:Y:S01]  /*0ac0*/  @P4 LDG.E R20, desc[UR6][R16.64+0x100] ;  /* 0x0001000610144981 */ /* 0x000ea2000c1e1900 */
[----:B---3--:R-:W-:Y:S02]  /*0ad0*/  @P5 LOP3.LUT R0, R0, R19, RZ, 0x3c, !PT ;  /* 0x0000001300005212 */ /* 0x008fe400078e3cff */
[----:B------:R-:W-:Y:S01]  /*0ae0*/  @P2 LOP3.LUT R5, R5, R24, RZ, 0x3c, !PT ;  /* 0x0000001805052212 */ /* 0x000fe200078e3cff */
[----:B------:R-:W3:Y:S01]  /*0af0*/  @P3 LDG.E R19, desc[UR6][R16.64+0xe0] ;  /* 0x0000e00610133981 */ /* 0x000ee2000c1e1900 */
[----:B----4-:R-:W-:-:S03]  /*0b00*/  @P1 LOP3.LUT R2, R2, R23, RZ, 0x3c, !PT ;  /* 0x0000001702021212 */ /* 0x010fc600078e3cff */
[----:B------:R-:W4:Y:S04]  /*0b10*/  @P3 LDG.E R24, desc[UR6][R16.64+0xec] ;  /* 0x0000ec0610183981 */ /* 0x000f28000c1e1900 */
[----:B------:R-:W2:Y:S01]  /*0b20*/  @P4 LDG.E R23, desc[UR6][R16.64+0xf4] ;  /* 0x0000f40610174981 */ /* 0x000ea2000c1e1900 */
[----:B------:R-:W-:-:S03]  /*0b30*/  @P1 LOP3.LUT R4, R4, R21, RZ, 0x3c, !PT ;  /* 0x0000001504041212 */ /* 0x000fc600078e3cff */
[----:B------:R-:W2:Y:S01]  /*0b40*/  @P3 LDG.E R21, desc[UR6][R16.64+0xe8] ;  /* 0x0000e80610153981 */ /* 0x000ea2000c1e1900 */
[----:B------:R-:W-:Y:S02]  /*0b50*/  @P2 LOP3.LUT R3, R3, R18, RZ, 0x3c, !PT ;  /* 0x0000001203032212 */ /* 0x000fe400078e3cff */
[----:B------:R-:W-:Y:S01]  /*0b60*/  @P2 LOP3.LUT R4, R4, R25, RZ, 0x3c, !PT ;  /* 0x0000001904042212 */ /* 0x000fe200078e3cff */
[----:B------:R-:W2:Y:S04]  /*0b70*/  @P5 LDG.E R18, desc[UR6][R16.64+0x10c] ;  /* 0x00010c0610125981 */ /* 0x000ea8000c1e1900 */
[----:B------:R-:W2:Y:S01]  /*0b80*/  @P4 LDG.E R25, desc[UR6][R16.64+0xfc] ;  /* 0x0000fc0610194981 */ /* 0x000ea2000c1e1900 */
[----:B------:R-:W-:-:S03]  /*0b90*/  @P2 LOP3.LUT R2, R2, R15, RZ, 0x3c, !PT ;  /* 0x0000000f02022212 */ /* 0x000fc600078e3cff */
[----:B------:R-:W2:Y:S01]  /*0ba0*/  @P5 LDG.E R15, desc[UR6][R16.64+0x110] ;  /* 0x00011006100f5981 */ /* 0x000ea2000c1e1900 */
[----:B------:R-:W-:-:S03]  /*0bb0*/  @P3 LOP3.LUT R5, R5, R22, RZ, 0x3c, !PT ;  /* 0x0000001605053212 */ /* 0x000fc600078e3cff */
[----:B------:R-:W2:Y:S01]  /*0bc0*/  @P5 LDG.E R22, desc[UR6][R16.64+0x114] ;  /* 0x0001140610165981 */ /* 0x000ea2000c1e1900 */
[----:B------:R-:W-:Y:S02]  /*0bd0*/  @P6 LOP3.LUT R0, R0, R27, RZ, 0x3c, !PT ;  /* 0x0000001b00006212 */ /* 0x000fe400078e3cff */
[----:B------:R-:W-:Y:S01]  /*0be0*/  @P4 LOP3.LUT R5, R5, R26, RZ, 0x3c, !PT ;  /* 0x0000001a05054212 */ /* 0x000fe200078e3cff */
[----:B------:R-:W2:Y:S04]  /*0bf0*/  @P0 LDG.E R27, desc[UR6][R16.64+0x12c] ;  /* 0x00012c06101b0981 */ /* 0x000ea8000c1e1900 */
[----:B------:R-:W2:Y:S01]  /*0c00*/  @P0 LDG.E R26, desc[UR6][R16.64+0x134] ;  /* 0x00013406101a0981 */ /* 0x000ea2000c1e1900 */
[----:B---3--:R-:W-:-:S03]  /*0c10*/  @P3 LOP3.LUT R4, R4, R19, RZ, 0x3c, !PT ;  /* 0x0000001304043212 */ /* 0x008fc600078e3cff */
[----:B------:R-:W3:Y:S01]  /*0c20*/  @P6 LDG.E R19, desc[UR6][R16.64+0x11c] ;  /* 0x00011c0610136981 */ /* 0x000ee2000c1e1900 */
[----:B----4-:R-:W-:-:S03]  /*0c30*/  @P3 LOP3.LUT R3, R3, R24, RZ, 0x3c, !PT ;  /* 0x0000001803033212 */ /* 0x010fc600078e3cff */
[----:B------:R-:W4:Y:S01]  /*0c40*/  @P6 LDG.E R24, desc[UR6][R16.64+0x128] ;  /* 0x0001280610186981 */ /* 0x000f22000c1e1900 */
[----:B--2---:R-:W-:Y:S02]  /*0c50*/  @P4 LOP3.LUT R4, R4, R23, RZ, 0x3c, !PT ;  /* 0x0000001704044212 */ /* 0x004fe400078e3cff */
[----:B------:R-:W-:Y:S01]  /*0c60*/  @P4 LOP3.LUT R3, R3, R20, RZ, 0x3c, !PT ;  /* 0x0000001403034212 */ /* 0x000fe200078e3cff */
[----:B------:R-:W2:Y:S01]  /*0c70*/  @P0 LDG.E R23, desc[UR6][R16.64+0x138] ;  /* 0x0001380610170981 */ /* 0x000ea2000c1e1900 */
[----:B------:R-:W-:-:S03]  /*0c80*/  @P5 LOP3.LUT R4, R4, R13, RZ, 0x3c, !PT ;  /* 0x0000000d04045212 */ /* 0x000fc600078e3cff */
[----:B------:R-:W2:Y:S01]  /*0c90*/  @P6 LDG.E R20, desc[UR6][R16.64+0x120] ;  /* 0x0001200610146981 */ /* 0x000ea2000c1e1900 */
[----:B------:R-:W-:-:S03]  /*0ca0*/  @P3 LOP3.LUT R2, R2, R21, RZ, 0x3c, !PT ;  /* 0x0000001502023212 */ /* 0x000fc600078e3cff */
[----:B------:R-:W2:Y:S04]  /*0cb0*/  @P6 LDG.E R21, desc[UR6][R16.64+0x124] ;  /* 0x0001240610156981 */ /* 0x000ea8000c1e1900 */
[----:B------:R-:W2:Y:S01]  /*0cc0*/  @P0 LDG.E R13, desc[UR6][R16.64+0x130] ;  /* 0x00013006100d0981 */ /* 0x000ea2000c1e1900 */
[----:B------:R-:W-:Y:S01]  /*0cd0*/  UIADD3 UR4, UPT, UPT, UR4, 0x10, URZ ;  /* 0x0000001004047890 */ /* 0x000fe2000fffe0ff */
[----:B------:R-:W-:-:S03]  /*0ce0*/  @P4 LOP3.LUT R2, R2, R25, RZ, 0x3c, !PT ;  /* 0x0000001902024212 */ /* 0x000fc600078e3cff */
[----:B------:R-:W-:Y:S01]  /*0cf0*/  UISETP.NE.AND UP0, UPT, UR4, 0x20, UPT ;  /* 0x000000200400788c */ /* 0x000fe2000bf05270 */
[----:B------:R-:W-:Y:S02]  /*0d00*/  @P5 LOP3.LUT R5, R5, R18, RZ, 0x3c, !PT ;  /* 0x0000001205055212 */ /* 0x000fe400078e3cff */
[----:B------:R-:W-:Y:S02]  /*0d10*/  @P5 LOP3.LUT R2, R2, R15, RZ, 0x3c, !PT ;  /* 0x0000000f02025212 */ /* 0x000fe400078e3cff */
[----:B------:R-:W-:Y:S02]  /*0d20*/  @P5 LOP3.LUT R3, R3, R22, RZ, 0x3c, !PT ;  /* 0x0000001603035212 */ /* 0x000fe400078e3cff */
[----:B------:R-:W-:Y:S02]  /*0d30*/  @P0 LOP3.LUT R0, R0, R27, RZ, 0x3c, !PT ;  /* 0x0000001b00000212 */ /* 0x000fe400078e3cff */
[----:B---3--:R-:W-:Y:S02]  /*0d40*/  @P6 LOP3.LUT R4, R4, R19, RZ, 0x3c, !PT ;  /* 0x0000001304046212 */ /* 0x008fe400078e3cff */
[----:B----4-:R-:W-:-:S04]  /*0d50*/  @P6 LOP3.LUT R3, R3, R24, RZ, 0x3c, !PT ;  /* 0x0000001803036212 */ /* 0x010fc800078e3cff */
[----:B------:R-:W-:Y:S02]  /*0d60*/  @P0 LOP3.LUT R3, R3, R28, RZ, 0x3c, !PT ;  /* 0x0000001c03030212 */ /* 0x000fe400078e3cff */
[----:B--2---:R-:W-:Y:S02]  /*0d70*/  @P6 LOP3.LUT R5, R5, R20, RZ, 0x3c, !PT ;  /* 0x0000001405056212 */ /* 0x004fe400078e3cff */
[----:B------:R-:W-:Y:S02]  /*0d80*/  @P6 LOP3.LUT R2, R2, R21, RZ, 0x3c, !PT ;  /* 0x0000001502026212 */ /* 0x000fe400078e3cff */
[----:B------:R-:W-:Y:S02]  /*0d90*/  @P0 LOP3.LUT R5, R5, R26, RZ, 0x3c, !PT ;  /* 0x0000001a05050212 */ /* 0x000fe400078e3cff */
[----:B------:R-:W-:Y:S02]  /*0da0*/  @P0 LOP3.LUT R4, R4, R13, RZ, 0x3c, !PT ;  /* 0x0000000d04040212 */ /* 0x000fe400078e3cff */
[----:B------:R-:W-:Y:S01]  /*0db0*/  @P0 LOP3.LUT R2, R2, R23, RZ, 0x3c, !PT ;  /* 0x0000001702020212 */ /* 0x000fe200078e3cff */
[----:B------:R-:W-:Y:S06]  /*0dc0*/  BRA.U UP0, `(.L_x_21) ;  /* 0xfffffff500487547 */ /* 0x000fec000b83ffff */
[----:B------:R-:W-:-:S05]  /*0dd0*/  VIADD R6, R6, 0x1 ;  /* 0x0000000106067836 */ /* 0x000fca0000000000 */
[----:B------:R-:W-:-:S13]  /*0de0*/  ISETP.NE.AND P0, PT, R6, 0x5, PT ;  /* 0x000000050600780c */ /* 0x000fda0003f05270 */
[----:B------:R-:W-:Y:S05]  /*0df0*/  @P0 BRA `(.L_x_22) ;  /* 0xfffffff400300947 */ /* 0x000fea000383ffff */
[----:B------:R-:W-:Y:S01]  /*0e00*/  LOP3.LUT R6, R14, 0x3, RZ, 0xc0, !PT ;  /* 0x000000030e067812 */ /* 0x000fe200078ec0ff */
[----:B------:R0:W-:Y:S03]  /*0e10*/  STL.64 [R1+0x8], R4 ;  /* 0x0000080401007387 */ /* 0x0001e60000100a00 */
[----:B------:R-:W-:Y:S01]  /*0e20*/  ISETP.NE.U32.AND P0, PT, R6, 0x1, PT ;  /* 0x000000010600780c */ /* 0x000fe20003f05070 */
[----:B------:R0:W-:Y:S03]  /*0e30*/  STL.64 [R1+0x10], R2 ;  /* 0x0000100201007387 */ /* 0x0001e60000100a00 */
[----:B------:R-:W-:Y:S01]  /*0e40*/  ISETP.NE.AND.EX P0, PT, RZ, RZ, PT, P0 ;  /* 0x000000ffff00720c */ /* 0x000fe20003f05300 */
[----:B------:R0:W-:-:S12]  /*0e50*/  STL [R1+0x4], R0 ;  /* 0x0000040001007387 */ /* 0x0001d80000100800 */
[----:B0-----:R-:W-:Y:S05]  /*0e60*/  @!P0 BRA `(.L_x_20) ;  /* 0x0000001800088947 */ /* 0x001fea0003800000 */
[----:B------:R-:W-:Y:S01]  /*0e70*/  UMOV UR4, URZ ;  /* 0x000000ff00047c82 */ /* 0x000fe20008000000 */
[----:B------:R-:W-:Y:S01]  /*0e80*/  UMOV UR5, URZ ;  /* 0x000000ff00057c82 */ /* 0x000fe20008000000 */
[----:B------:R-:W-:Y:S02]  /*0e90*/  IMAD.MOV.U32 R0, RZ, RZ, RZ ;  /* 0x000000ffff007224 */ /* 0x000fe400078e00ff */
[----:B------:R-:W-:Y:S02]  /*0ea0*/  IMAD.MOV.U32 R6, RZ, RZ, RZ ;  /* 0x000000ffff067224 */ /* 0x000fe400078e00ff */
[----:B------:R-:W-:Y:S02]  /*0eb0*/  IMAD.MOV.U32 R2, RZ, RZ, RZ ;  /* 0x000000ffff027224 */ /* 0x000fe400078e00ff */
[----:B------:R-:W-:Y:S02]  /*0ec0*/  IMAD.MOV.U32 R5, RZ, RZ, RZ ;  /* 0x000000ffff057224 */ /* 0x000fe400078e00ff */
[----:B------:R-:W-:-:S02]  /*0ed0*/  IMAD.U32 R3, RZ, RZ, UR4 ;  /* 0x00000004ff037e24 */ /* 0x000fc4000f8e00ff */
[----:B------:R-:W-:-:S07]  /*0ee0*/  IMAD.U32 R4, RZ, RZ, UR5 ;  /* 0x00000005ff047e24 */ /* 0x000fce000f8e00ff */
.L_x_24:
[----:B------:R-:W-:-:S06]  /*0ef0*/  IMAD R11, R6, 0x4, R1 ;  /* 0x00000004060b7824 */ /* 0x000fcc00078e0201 */
[----:B------:R-:W5:Y:S01]  /*0f00*/  LDL R11, [R11+0x4] ;  /* 0x000004000b0b7983 */ /* 0x000f620000100800 */
[----:B------:R-:W-:-:S05]  /*0f10*/  UMOV UR4, URZ ;  /* 0x000000ff00047c82 */ /* 0x000fca0008000000 */
.L_x_23:
        /* <DEDUP_REMOVED lines=178> */
[----:B------:R0:W-:Y:S03]  /*1a40*/  STL [R1+0x4], R0 ;  /* 0x0000040001007387 */ /* 0x0001e60000100800 */
[----:B------:R-:W-:Y:S01]  /*1a50*/  ISETP.NE.U32.AND P0, PT, R6, 0x3, PT ;  /* 0x000000030600780c */ /* 0x000fe20003f05070 */
[----:B------:R0:W-:Y:S03]  /*1a60*/  STL.64 [R1+0x8], R4 ;  /* 0x0000080401007387 */ /* 0x0001e60000100a00 */
[----:B------:R-:W-:Y:S01]  /*1a70*/  ISETP.NE.AND.EX P0, PT, RZ, RZ, PT, P0 ;  /* 0x000000ffff00720c */ /* 0x000fe20003f05300 */
[----:B------:R0:W-:-:S12]  /*1a80*/  STL.64 [R1+0x10], R2 ;  /* 0x0000100201007387 */ /* 0x0001d80000100a00 */
[----:B0-----:R-:W-:Y:S05]  /*1a90*/  @P0 BRA `(.L_x_20) ;  /* 0x0000000800fc0947 */ /* 0x001fea0003800000 */
        /* <DEDUP_REMOVED lines=8> */
.L_x_26:
[----:B------:R-:W-:-:S06]  /*1b20*/  IMAD R11, R6, 0x4, R1 ;  /* 0x00000004060b7824 */ /* 0x000fcc00078e0201 */
[----:B------:R-:W5:Y:S01]  /*1b30*/  LDL R11, [R11+0x4] ;  /* 0x000004000b0b7983 */ /* 0x000f620000100800 */
[----:B------:R-:W-:-:S05]  /*1b40*/  UMOV UR4, URZ ;  /* 0x000000ff00047c82 */ /* 0x000fca0008000000 */
.L_x_25:
        /* <DEDUP_REMOVED lines=177> */
[----:B------:R0:W-:Y:S04]  /*2660*/  STL [R1+0x4], R0 ;  /* 0x0000040001007387 */ /* 0x0001e80000100800 */
[----:B------:R0:W-:Y:S04]  /*2670*/  STL.64 [R1+0x8], R4 ;  /* 0x0000080401007387 */ /* 0x0001e80000100a00 */
[----:B------:R0:W-:Y:S02]  /*2680*/  STL.64 [R1+0x10], R2 ;  /* 0x0000100201007387 */ /* 0x0001e40000100a00 */
.L_x_20:
[----:B------:R-:W-:Y:S05]  /*2690*/  BSYNC.RECONVERGENT B1 ;  /* 0x0000000000017941 */ /* 0x000fea0003800200 */
.L_x_19:
[----:B------:R-:W-:Y:S01]  /*26a0*/  ISETP.GT.U32.AND P0, PT, R14, 0x3, PT ;  /* 0x000000030e00780c */ /* 0x000fe20003f04070 */
[----:B------:R-:W-:Y:S01]  /*26b0*/  VIADD R10, R10, 0x1 ;  /* 0x000000010a0a7836 */ /* 0x000fe20000000000 */
[--C-:B------:R-:W-:Y:S02]  /*26c0*/  SHF.R.U64 R14, R14, 0x2, R7.reuse ;  /* 0x000000020e0e7819 */ /* 0x100fe40000001207 */
[----:B------:R-:W-:Y:S02]  /*26d0*/  ISETP.GT.U32.AND.EX P0, PT, R7, RZ, PT, P0 ;  /* 0x000000ff0700720c */ /* 0x000fe40003f04100 */
[----:B------:R-:W-:-:S11]  /*26e0*/  SHF.R.U32.HI R7, RZ, 0x2, R7 ;  /* 0x00000002ff077819 */ /* 0x000fd60000011607 */
[----:B------:R-:W-:Y:S05]  /*26f0*/  @P0 BRA `(.L_x_27) ;  /* 0xffffffd800c40947 */ /* 0x000fea000383ffff */
.L_x_18:
[----:B------:R-:W-:Y:S05]  /*2700*/  BSYNC.RECONVERGENT B0 ;  /* 0x0000000000007941 */ /* 0x000fea0003800200 */
.L_x_17:
[----:B------:R-:W0:Y:S02]  /*2710*/  LDCU UR4, c[0x0][0x384] ;  /* 0x00007080ff0477ac */ /* 0x000e240008000800 */
[----:B0-----:R-:W-:Y:S01]  /*2720*/  I2FP.F32.S32 R5, UR4 ;  /* 0x0000000400057c45 */ /* 0x001fe20008201400 */
[----:B------:R-:W-:Y:S02]  /*2730*/  UMOV UR4, 0x40000000 ;  /* 0x4000000000047882 */ /* 0x000fe40000000000 */
[----:B------:R-:W-:Y:S01]  /*2740*/  IMAD.U32 R8, RZ, RZ, UR4 ;  /* 0x00000004ff087e24 */ /* 0x000fe2000f8e00ff */
[----:B------:R-:W0:Y:S08]  /*2750*/  MUFU.RCP R2, R5 ;  /* 0x0000000500027308 */ /* 0x000e300000001000 */
[----:B------:R-:W1:Y:S01]  /*2760*/  FCHK P0, R8, R5 ;  /* 0x0000000508007302 */ /* 0x000e620000000000 */
[----:B0-----:R-:W-:-:S04]  /*2770*/  FFMA R7, -R5, R2, 1 ;  /* 0x3f80000005077423 */ /* 0x001fc80000000102 */
[----:B------:R-:W-:-:S04]  /*2780*/  FFMA R2, R2, R7, R2 ;  /* 0x0000000702027223 */ /* 0x000fc80000000002 */
[----:B------:R-:W-:-:S04]  /*2790*/  FFMA R6, R2, 2, RZ ;  /* 0x4000000002067823 */ /* 0x000fc800000000ff */
[----:B------:R-:W-:-:S04]  /*27a0*/  FFMA R7, -R5, R6, 2 ;  /* 0x4000000005077423 */ /* 0x000fc80000000106 */
[----:B------:R-:W-:Y:S01]  /*27b0*/  FFMA R2, R2, R7, R6 ;  /* 0x0000000702027223 */ /* 0x000fe20000000006 */
[----:B-1----:R-:W-:Y:S06]  /*27c0*/  @!P0 BRA `(.L_x_28) ;  /* 0x00000000000c8947 */ /* 0x002fec0003800000 */
[----:B------:R-:W-:-:S07]  /*27d0*/  MOV R6, 0x27f0 ;  /* 0x000027f000067802 */ /* 0x000fce0000000f00 */
[----:B------:R-:W-:Y:S05]  /*27e0*/  CALL.REL.NOINC `($__internal_1_$__cuda_sm3x_div_rn_noftz_f32_slowpath) ;  /* 0x0000000400b07944 */ /* 0x000fea0003c00000 */
[----:B------:R-:W-:-:S07]  /*27f0*/  IMAD.MOV.U32 R2, RZ, RZ, R5 ;  /* 0x000000ffff027224 */ /* 0x000fce00078e0005 */
.L_x_28:
[----:B------:R-:W-:Y:S01]  /*2800*/  VIADD R5, R2, 0xf3000000 ;  /* 0xf300000002057836 */ /* 0x000fe20000000000 */
[----:B------:R0:W1:Y:S04]  /*2810*/  MUFU.RSQ R7, R2 ;  /* 0x0000000200077308 */ /* 0x0000680000001400 */
[----:B------:R-:W-:-:S13]  /*2820*/  ISETP.GT.U32.AND P0, PT, R5, 0x727fffff, PT ;  /* 0x727fffff0500780c */ /* 0x000fda0003f04070 */
[----:B01----:R-:W-:Y:S05]  /*2830*/  @!P0 BRA `(.L_x_29) ;  /* 0x0000000000188947 */ /* 0x003fea0003800000 */
[----:B------:R-:W-:Y:S01]  /*2840*/  BSSY.RECONVERGENT B0, `(.L_x_30) ;  /* 0x0000003000007945 */ /* 0x000fe20003800200 */
[----:B------:R-:W-:-:S07]  /*2850*/  MOV R11, 0x2870 ;  /* 0x00002870000b7802 */ /* 0x000fce0000000f00 */
[----:B------:R-:W-:Y:S05]  /*2860*/  CALL.REL.NOINC `($__internal_0_$__cuda_sm20_sqrt_rn_f32_slowpath) ;  /* 0x0000000400347944 */ /* 0x000fea0003c00000 */
[----:B------:R-:W-:Y:S05]  /*2870*/  BSYNC.RECONVERGENT B0 ;  /* 0x0000000000007941 */ /* 0x000fea0003800200 */
.L_x_30:
[----:B------:R-:W-:Y:S01]  /*2880*/  IMAD.MOV.U32 R5, RZ, RZ, R2 ;  /* 0x000000ffff057224 */ /* 0x000fe200078e0002 */
[----:B------:R-:W-:Y:S06]  /*2890*/  BRA `(.L_x_31) ;  /* 0x0000000000107947 */ /* 0x000fec0003800000 */
.L_x_29:
[C---:B------:R-:W-:Y:S01]  /*28a0*/  FMUL.FTZ R5, R7.reuse, R2 ;  /* 0x0000000207057220 */ /* 0x040fe20000410000 */
[----:B------:R-:W-:-:S03]  /*28b0*/  FMUL.FTZ R6, R7, 0.5 ;  /* 0x3f00000007067820 */ /* 0x000fc60000410000 */
[----:B------:R-:W-:-:S04]  /*28c0*/  FFMA R2, -R5, R5, R2 ;  /* 0x0000000505027223 */ /* 0x000fc80000000102 */
[----:B------:R-:W-:-:S07]  /*28d0*/  FFMA R5, R2, R6, R5 ;  /* 0x0000000602057223 */ /* 0x000fce0000000005 */
.L_x_31:
[----:B------:R-:W-:Y:S01]  /*28e0*/  SHF.R.U32.HI R7, RZ, 0x2, R0 ;  /* 0x00000002ff077819 */ /* 0x000fe20000011600 */
[----:B------:R-:W-:Y:S01]  /*28f0*/  IMAD.MOV.U32 R9, RZ, RZ, 0x3e055027 ;  /* 0x3e055027ff097424 */ /* 0x000fe200078e00ff */
[----:B------:R-:W-:Y:S01]  /*2900*/  BSSY.RECONVERGENT B0, `(.L_x_32) ;  /* 0x000003b000007945 */ /* 0x000fe20003800200 */
[----:B------:R-:W-:Y:S01]  /*2910*/  IMAD.MOV.U32 R11, RZ, RZ, 0x7f800000 ;  /* 0x7f800000ff0b7424 */ /* 0x000fe200078e00ff */
[----:B------:R-:W-:Y:S01]  /*2920*/  LOP3.LUT R7, R7, R0, RZ, 0x3c, !PT ;  /* 0x0000000007077212 */ /* 0x000fe200078e3cff */
[----:B------:R-:W-:-:S04]  /*2930*/  IMAD.SHL.U32 R0, R3, 0x10, RZ ;  /* 0x0000001003007824 */ /* 0x000fc800078e00ff */
[----:B------:R-:W-:-:S05]  /*2940*/  IMAD.SHL.U32 R2, R7, 0x2, RZ ;  /* 0x0000000207027824 */ /* 0x000fca00078e00ff */
[----:B------:R-:W-:Y:S01]  /*2950*/  LOP3.LUT R0, R7, R2, R0, 0x96, !PT ;  /* 0x0000000207007212 */ /* 0x000fe200078e9600 */
[----:B------:R-:W-:-:S03]  /*2960*/  IMAD.MOV.U32 R7, RZ, RZ, 0x2f800000 ;  /* 0x2f800000ff077424 */ /* 0x000fc600078e00ff */
[----:B------:R-:W-:-:S05]  /*2970*/  LOP3.LUT R3, R0, R3, RZ, 0x3c, !PT ;  /* 0x0000000300037212 */ /* 0x000fca00078e3cff */
[----:B------:R-:W-:-:S05]  /*2980*/  VIADD R0, R3, 0x2ac1d59a ;  /* 0x2ac1d59a03007836 */ /* 0x000fca0000000000 */
[----:B------:R-:W-:-:S05]  /*2990*/  I2FP.F32.U32 R0, R0 ;  /* 0x0000000000007245 */ /* 0x000fca0000201000 */
[----:B------:R-:W-:-:S05]  /*29a0*/  FFMA R0, R0, R7, 1.1641532182693481445e-10 ;  /* 0x2f00000000007423 */ /* 0x000fca0000000007 */
[----:B------:R-:W-:-:S13]  /*29b0*/  FSETP.GEU.AND P0, PT, R0, 1.175494350822287508e-38, PT ;  /* 0x008000000000780b */ /* 0x000fda0003f0e000 */
[----:B------:R-:W-:-:S04]  /*29c0*/  @!P0 FMUL R0, R0, 8388608 ;  /* 0x4b00000000008820 */ /* 0x000fc80000400000 */
[----:B------:R-:W-:-:S05]  /*29d0*/  VIADD R2, R0, 0xc0d55555 ;  /* 0xc0d5555500027836 */ /* 0x000fca0000000000 */
[----:B------:R-:W-:-:S05]  /*29e0*/  LOP3.LUT R7, R2, 0xff800000, RZ, 0xc0, !PT ;  /* 0xff80000002077812 */ /* 0x000fca00078ec0ff */
[----:B------:R-:W-:Y:S01]  /*29f0*/  IMAD.IADD R2, R0, 0x1, -R7 ;  /* 0x0000000100027824 */ /* 0x000fe200078e0a07 */
[----:B------:R-:W-:-:S03]  /*2a00*/  I2FP.F32.S32 R7, R7 ;  /* 0x0000000700077245 */ /* 0x000fc60000201400 */
[----:B------:R-:W-:Y:S01]  /*2a10*/  FADD R6, R2, -1 ;  /* 0xbf80000002067421 */ /* 0x000fe20000000000 */
[----:B------:R-:W-:Y:S02]  /*2a20*/  FSEL R2, RZ, -23, P0 ;  /* 0xc1b80000ff027808 */ /* 0x000fe40000000000 */
[----:B------:R-:W-:Y:S01]  /*2a30*/  ISETP.GT.U32.AND P0, PT, R0, 0x7f7fffff, PT ;  /* 0x7f7fffff0000780c */ /* 0x000fe20003f04070 */
[C---:B------:R-:W-:Y:S02]  /*2a40*/  FFMA R9, R6.reuse, -R9, 0.14084610342979431152 ;  /* 0x3e1039f606097423 */ /* 0x040fe40000000809 */
[----:B------:R-:W-:Y:S01]  /*2a50*/  FFMA R2, R7, 1.1920928955078125e-07, R2 ;  /* 0x3400000007027823 */ /* 0x000fe20000000002 */
[----:B------:R-:W-:Y:S01]  /*2a60*/  SHF.R.U32.HI R7, RZ, 0x2, R4 ;  /* 0x00000002ff077819 */ /* 0x000fe20000011604 */
[----:B------:R-:W-:-:S03]  /*2a70*/  FFMA R9, R6, R9, -0.12148627638816833496 ;  /* 0xbdf8cdcc06097423 */ /* 0x000fc60000000009 */
[----:B------:R-:W-:Y:S01]  /*2a80*/  LOP3.LUT R7, R7, R4, RZ, 0x3c, !PT ;  /* 0x0000000407077212 */ /* 0x000fe200078e3cff */
[----:B------:R-:W-:-:S04]  /*2a90*/  FFMA R9, R6, R9, 0.13980610668659210205 ;  /* 0x3e0f295506097423 */ /* 0x000fc80000000009 */
[----:B------:R-:W-:Y:S01]  /*2aa0*/  FFMA R9, R6, R9, -0.16684235632419586182 ;  /* 0xbe2ad8b906097423 */ /* 0x000fe20000000009 */
[----:B------:R-:W-:-:S03]  /*2ab0*/  IMAD.SHL.U32 R4, R7, 0x2, RZ ;  /* 0x0000000207047824 */ /* 0x000fc600078e00ff */
[----:B------:R-:W-:-:S04]  /*2ac0*/  FFMA R9, R6, R9, 0.20012299716472625732 ;  /* 0x3e4ced0b06097423 */ /* 0x000fc80000000009 */
[----:B------:R-:W-:-:S04]  /*2ad0*/  FFMA R9, R6, R9, -0.24999669194221496582 ;  /* 0xbe7fff2206097423 */ /* 0x000fc80000000009 */
[----:B------:R-:W-:-:S04]  /*2ae0*/  FFMA R9, R6, R9, 0.33333182334899902344 ;  /* 0x3eaaaa7806097423 */ /* 0x000fc80000000009 */
[----:B------:R-:W-:-:S04]  /*2af0*/  FFMA R9, R6, R9, -0.5 ;  /* 0xbf00000006097423 */ /* 0x000fc80000000009 */
[----:B------:R-:W-:-:S04]  /*2b00*/  FMUL R9, R6, R9 ;  /* 0x0000000906097220 */ /* 0x000fc80000400000 */
[----:B------:R-:W-:-:S04]  /*2b10*/  FFMA R9, R6, R9, R6 ;  /* 0x0000000906097223 */ /* 0x000fc80000000006 */
[----:B------:R-:W-:Y:S01]  /*2b20*/  FFMA R9, R2, 0.69314718246459960938, R9 ;  /* 0x3f31721802097823 */ /* 0x000fe20000000009 */
[C---:B------:R-:W-:Y:S01]  /*2b30*/  @P0 FFMA R9, R0.reuse, R11, +INF ;  /* 0x7f80000000090423 */ /* 0x040fe2000000000b */
[----:B------:R-:W-:Y:S01]  /*2b40*/  FSETP.NEU.AND P0, PT, R0, RZ, PT ;  /* 0x000000ff0000720b */ /* 0x000fe20003f0d000 */
[----:B------:R-:W-:Y:S02]  /*2b50*/  IMAD.SHL.U32 R2, R3, 0x10, RZ ;  /* 0x0000001003027824 */ /* 0x000fe400078e00ff */
[----:B------:R-:W-:-:S03]  /*2b60*/  FMUL R9, R9, -2 ;  /* 0xc000000009097820 */ /* 0x000fc60000400000 */
[----:B------:R-:W-:Y:S02]  /*2b70*/  LOP3.LUT R2, R7, R4, R2, 0x96, !PT ;  /* 0x0000000407027212 */ /* 0x000fe400078e9602 */
[----:B------:R-:W-:Y:S02]  /*2b80*/  FSEL R9, R9, +INF , P0 ;  /* 0x7f80000009097808 */ /* 0x000fe40000000000 */
[----:B------:R-:W-:Y:S01]  /*2b90*/  LOP3.LUT R2, R2, R3, RZ, 0x3c, !PT ;  /* 0x0000000302027212 */ /* 0x000fe200078e3cff */
[----:B------:R-:W-:Y:S01]  /*2ba0*/  IMAD.MOV.U32 R3, RZ, RZ, 0x30c90fdb ;  /* 0x30c90fdbff037424 */ /* 0x000fe200078e00ff */
[----:B------:R0:W1:Y:S01]  /*2bb0*/  MUFU.RSQ R6, R9 ;  /* 0x0000000900067308 */ /* 0x0000620000001400 */
[----:B------:R-:W-:Y:S02]  /*2bc0*/  VIADD R0, R9, 0xf3000000 ;  /* 0xf300000009007836 */ /* 0x000fe40000000000 */
[----:B------:R-:W-:-:S03]  /*2bd0*/  VIADD R2, R2, 0x2ac75d5f ;  /* 0x2ac75d5f02027836 */ /* 0x000fc60000000000 */
[----:B------:R-:W-:Y:S02]  /*2be0*/  ISETP.GT.U32.AND P0, PT, R0, 0x727fffff, PT ;  /* 0x727fffff0000780c */ /* 0x000fe40003f04070 */
[----:B------:R-:W-:-:S05]  /*2bf0*/  I2FP.F32.U32 R2, R2 ;  /* 0x0000000200027245 */ /* 0x000fca0000201000 */
[----:B------:R-:W-:-:S06]  /*2c00*/  FFMA R4, R2, R3, 7.314590599882819788e-10 ;  /* 0x30490fdb02047423 */ /* 0x000fcc0000000003 */
[----:B01----:R-:W-:Y:S05]  /*2c10*/  @!P0 BRA `(.L_x_33) ;  /* 0x0000000000148947 */ /* 0x003fea0003800000 */
[----:B------:R-:W-:Y:S01]  /*2c20*/  IMAD.MOV.U32 R2, RZ, RZ, R9 ;  /* 0x000000ffff027224 */ /* 0x000fe200078e0009 */
[----:B------:R-:W-:-:S07]  /*2c30*/  MOV R11, 0x2c50 ;  /* 0x00002c50000b7802 */ /* 0x000fce0000000f00 */
[----:B------:R-:W-:Y:S05]  /*2c40*/  CALL.REL.NOINC `($__internal_0_$__cuda_sm20_sqrt_rn_f32_slowpath) ;  /* 0x00000000003c7944 */ /* 0x000fea0003c00000 */
[----:B------:R-:W-:Y:S01]  /*2c50*/  IMAD.MOV.U32 R0, RZ, RZ, R2 ;  /* 0x000000ffff007224 */ /* 0x000fe200078e0002 */
[----:B------:R-:W-:Y:S06]  /*2c60*/  BRA `(.L_x_34) ;  /* 0x0000000000107947 */ /* 0x000fec0003800000 */
.L_x_33:
[----:B------:R-:W-:Y:S01]  /*2c70*/  FMUL.FTZ R0, R9, R6 ;  /* 0x0000000609007220 */ /* 0x000fe20000410000 */
[----:B------:R-:W-:-:S03]  /*2c80*/  FMUL.FTZ R2, R6, 0.5 ;  /* 0x3f00000006027820 */ /* 0x000fc60000410000 */
[----:B------:R-:W-:-:S04]  /*2c90*/  FFMA R3, -R0, R0, R9 ;  /* 0x0000000000037223 */ /* 0x000fc80000000109 */
[----:B------:R-:W-:-:S07]  /*2ca0*/  FFMA R0, R3, R2, R0 ;  /* 0x0000000203007223 */ /* 0x000fce0000000000 */
.L_x_34:
[----:B------:R-:W-:Y:S05]  /*2cb0*/  BSYNC.RECONVERGENT B0 ;  /* 0x0000000000007941 */ /* 0x000fea0003800200 */
.L_x_32:
[----:B------:R-:W-:Y:S01]  /*2cc0*/  FMUL.RZ R7, R4, 0.15915493667125701904 ;  /* 0x3e22f98304077820 */ /* 0x000fe2000040c000 */
[----:B------:R-:W0:Y:S05]  /*2cd0*/  LDC.64 R2, c[0x0][0x388] ;  /* 0x0000e200ff027b82 */ /* 0x000e2a0000000a00 */
[----:B------:R-:W1:Y:S02]  /*2ce0*/  MUFU.SIN R7, R7 ;  /* 0x0000000700077308 */ /* 0x000e640000000400 */
[----:B-1----:R-:W-:Y:S01]  /*2cf0*/  FMUL R0, R7, R0 ;  /* 0x0000000007007220 */ /* 0x002fe20000400000 */
[----:B0-----:R-:W-:-:S04]  /*2d00*/  IMAD.WIDE R12, R12, 0x4, R2 ;  /* 0x000000040c0c7825 */ /* 0x001fc800078e0202 */
[----:B------:R-:W-:-:S05]  /*2d10*/  FMUL R5, R0, R5 ;  /* 0x0000000500057220 */ /* 0x000fca0000400000 */
[----:B------:R-:W-:Y:S01]  /*2d20*/  STG.E desc[UR6][R12.64], R5 ;  /* 0x000000050c007986 */ /* 0x000fe2000c101906 */
[----:B------:R-:W-:Y:S05]  /*2d30*/  EXIT ;  /* 0x000000000000794d */ /* 0x000fea0003800000 */
        .weak           $__internal_0_$__cuda_sm20_sqrt_rn_f32_slowpath
        .type           $__internal_0_$__cuda_sm20_sqrt_rn_f32_slowpath,@function
        .size           $__internal_0_$__cuda_sm20_sqrt_rn_f32_slowpath,($__internal_1_$__cuda_sm3x_div_rn_noftz_f32_slowpath - $__internal_0_$__cuda_sm20_sqrt_rn_f32_slowpath)
$__internal_0_$__cuda_sm20_sqrt_rn_f32_slowpath:
[----:B------:R-:W-:-:S13]  /*2d40*/  LOP3.LUT P0, RZ, R2, 0x7fffffff, RZ, 0xc0, !PT ;  /* 0x7fffffff02ff7812 */ /* 0x000fda000780c0ff */
[----:B------:R-:W-:Y:S01]  /*2d50*/  @!P0 IMAD.MOV.U32 R6, RZ, RZ, R2 ;  /* 0x000000ffff068224 */ /* 0x000fe200078e0002 */
[----:B------:R-:W-:Y:S06]  /*2d60*/  @!P0 BRA `(.L_x_35) ;  /* 0x0000000000408947 */ /* 0x000fec0003800000 */
[----:B------:R-:W-:-:S13]  /*2d70*/  FSETP.GEU.FTZ.AND P0, PT, R2, RZ, PT ;  /* 0x000000ff0200720b */ /* 0x000fda0003f1e000 */
[----:B------:R-:W-:Y:S01]  /*2d80*/  @!P0 IMAD.MOV.U32 R6, RZ, RZ, 0x7fffffff ;  /* 0x7fffffffff068424 */ /* 0x000fe200078e00ff */
[----:B------:R-:W-:Y:S06]  /*2d90*/  @!P0 BRA `(.L_x_35) ;  /* 0x0000000000348947 */ /* 0x000fec0003800000 */
[----:B------:R-:W-:-:S13]  /*2da0*/  FSETP.GTU.FTZ.AND P0, PT, |R2|, +INF , PT ;  /* 0x7f8000000200780b */ /* 0x000fda0003f1c200 */
[----:B------:R-:W-:Y:S01]  /*2db0*/  @P0 FADD.FTZ R6, R2, 1 ;  /* 0x3f80000002060421 */ /* 0x000fe20000010000 */
[----:B------:R-:W-:Y:S06]  /*2dc0*/  @P0 BRA `(.L_x_35) ;  /* 0x0000000000280947 */ /* 0x000fec0003800000 */
[----:B------:R-:W-:-:S13]  /*2dd0*/  FSETP.NEU.FTZ.AND P0, PT, |R2|, +INF , PT ;  /* 0x7f8000000200780b */ /* 0x000fda0003f1d200 */
[----:B------:R-:W-:-:S04]  /*2de0*/  @P0 FFMA R7, R2, 1.84467440737095516160e+19, RZ ;  /* 0x5f80000002070823 */ /* 0x000fc800000000ff */
[----:B------:R-:W0:Y:S02]  /*2df0*/  @P0 MUFU.RSQ R6, R7 ;  /* 0x0000000700060308 */ /* 0x000e240000001400 */
[----:B0-----:R-:W-:Y:S01]  /*2e00*/  @P0 FMUL.FTZ R8, R7, R6 ;  /* 0x0000000607080220 */ /* 0x001fe20000410000 */
[----:B------:R-:W-:Y:S01]  /*2e10*/  @P0 FMUL.FTZ R10, R6, 0.5 ;  /* 0x3f000000060a0820 */ /* 0x000fe20000410000 */
[----:B------:R-:W-:Y:S02]  /*2e20*/  @!P0 IMAD.MOV.U32 R6, RZ, RZ, R2 ;  /* 0x000000ffff068224 */ /* 0x000fe400078e0002 */
[----:B------:R-:W-:-:S04]  /*2e30*/  @P0 FADD.FTZ R9, -R8, -RZ ;  /* 0x800000ff08090221 */ /* 0x000fc80000010100 */
[----:B------:R-:W-:-:S04]  /*2e40*/  @P0 FFMA R9, R8, R9, R7 ;  /* 0x0000000908090223 */ /* 0x000fc80000000007 */
[----:B------:R-:W-:-:S04]  /*2e50*/  @P0 FFMA R9, R9, R10, R8 ;  /* 0x0000000a09090223 */ /* 0x000fc80000000008 */
[----:B------:R-:W-:-:S07]  /*2e60*/  @P0 FMUL.FTZ R6, R9, 2.3283064365386962891e-10 ;  /* 0x2f80000009060820 */ /* 0x000fce0000410000 */
.L_x_35:
[----:B------:R-:W-:Y:S02]  /*2e70*/  IMAD.MOV.U32 R2, RZ, RZ, R6 ;  /* 0x000000ffff027224 */ /* 0x000fe400078e0006 */
[----:B------:R-:W-:Y:S02]  /*2e80*/  IMAD.MOV.U32 R6, RZ, RZ, R11 ;  /* 0x000000ffff067224 */ /* 0x000fe400078e000b */
[----:B------:R-:W-:-:S04]  /*2e90*/  IMAD.MOV.U32 R7, RZ, RZ, 0x0 ;  /* 0x00000000ff077424 */ /* 0x000fc800078e00ff */
[----:B------:R-:W-:Y:S05]  /*2ea0*/  RET.REL.NODEC R6 `(_Z21device_initialize_arriiPfi) ;  /* 0xffffffd006547950 */ /* 0x000fea0003c3ffff */
        .weak           $__internal_1_$__cuda_sm3x_div_rn_noftz_f32_slowpath
        .type           $__internal_1_$__cuda_sm3x_div_rn_noftz_f32_slowpath,@function
        .size           $__internal_1_$__cuda_sm3x_div_rn_noftz_f32_slowpath,(.L_x_47 - $__internal_1_$__cuda_sm3x_div_rn_noftz_f32_slowpath)
$__internal_1_$__cuda_sm3x_div_rn_noftz_f32_slowpath:
[--C-:B------:R-:W-:Y:S01]  /*2eb0*/  SHF.R.U32.HI R2, RZ, 0x17, R5.reuse ;  /* 0x00000017ff027819 */ /* 0x100fe20000011605 */
[----:B------:R-:W-:-:S03]  /*2ec0*/  IMAD.MOV.U32 R8, RZ, RZ, R5 ;  /* 0x000000ffff087224 */ /* 0x000fc600078e0005 */
[----:B------:R-:W-:-:S05]  /*2ed0*/  LOP3.LUT R7, R2, 0xff, RZ, 0xc0, !PT ;  /* 0x000000ff02077812 */ /* 0x000fca00078ec0ff */
[----:B------:R-:W-:-:S05]  /*2ee0*/  VIADD R9, R7, 0xffffffff ;  /* 0xffffffff07097836 */ /* 0x000fca0000000000 */
[----:B------:R-:W-:-:S13]  /*2ef0*/  ISETP.GT.U32.AND P0, PT, R9, 0xfd, PT ;  /* 0x000000fd0900780c */ /* 0x000fda0003f04070 */
[----:B------:R-:W-:Y:S01]  /*2f00*/  @!P0 IMAD.MOV.U32 R10, RZ, RZ, RZ ;  /* 0x000000ffff0a8224 */ /* 0x000fe200078e00ff */
[----:B------:R-:W-:Y:S06]  /*2f10*/  @!P0 BRA `(.L_x_36) ;  /* 0x0000000000408947 */ /* 0x000fec0003800000 */
[----:B------:R-:W-:Y:S01]  /*2f20*/  FSETP.GTU.FTZ.AND P0, PT, |R5|, +INF , PT ;  /* 0x7f8000000500780b */ /* 0x000fe20003f1c200 */
[----:B------:R-:W-:-:S12]  /*2f30*/  IMAD.MOV.U32 R2, RZ, RZ, R5 ;  /* 0x000000ffff027224 */ /* 0x000fd800078e0005 */
[----:B------:R-:W-:Y:S05]  /*2f40*/  @P0 BRA `(.L_x_37) ;  /* 0x0000000400280947 */ /* 0x000fea0003800000 */
[----:B------:R-:W-:-:S05]  /*2f50*/  IMAD.MOV.U32 R5, RZ, RZ, 0x40000000 ;  /* 0x40000000ff057424 */ /* 0x000fca00078e00ff */
[----:B------:R-:W-:-:S13]  /*2f60*/  LOP3.LUT P0, RZ, R8, 0x7fffffff, R5, 0xc8, !PT ;  /* 0x7fffffff08ff7812 */ /* 0x000fda000780c805 */
[----:B------:R-:W-:Y:S05]  /*2f70*/  @!P0 BRA `(.L_x_38) ;  /* 0x0000000400148947 */ /* 0x000fea0003800000 */
[----:B------:R-:W-:Y:S02]  /*2f80*/  FSETP.NEU.FTZ.AND P0, PT, |R2|, +INF , PT ;  /* 0x7f8000000200780b */ /* 0x000fe40003f1d200 */
[----:B------:R-:W-:-:S04]  /*2f90*/  LOP3.LUT P1, RZ, R5, 0x7fffffff, RZ, 0xc0, !PT ;  /* 0x7fffffff05ff7812 */ /* 0x000fc8000782c0ff */
[----:B------:R-:W-:-:S13]  /*2fa0*/  PLOP3.LUT P0, PT, P0, P1, PT, 0x2f, 0xf2 ;  /* 0x0000000000f2781c */ /* 0x000fda0000702577 */
[----:B------:R-:W-:Y:S05]  /*2fb0*/  @P0 BRA `(.L_x_39) ;  /* 0x0000000000fc0947 */ /* 0x000fea0003800000 */
[----:B------:R-:W-:-:S13]  /*2fc0*/  LOP3.LUT P0, RZ, R8, 0x7fffffff, RZ, 0xc0, !PT ;  /* 0x7fffffff08ff7812 */ /* 0x000fda000780c0ff */
[----:B------:R-:W-:Y:S05]  /*2fd0*/  @!P0 BRA `(.L_x_40) ;  /* 0x0000000000e88947 */ /* 0x000fea0003800000 */
[----:B------:R-:W-:Y:S01]  /*2fe0*/  ISETP.GE.AND P0, PT, R9, RZ, PT ;  /* 0x000000ff0900720c */ /* 0x000fe20003f06270 */
[----:B------:R-:W-:-:S12]  /*2ff0*/  IMAD.MOV.U32 R10, RZ, RZ, RZ ;  /* 0x000000ffff0a7224 */ /* 0x000fd800078e00ff */
[----:B------:R-:W-:Y:S01]  /*3000*/  @!P0 FFMA R8, R2, 1.84467440737095516160e+19, RZ ;  /* 0x5f80000002088823 */ /* 0x000fe200000000ff */
[----:B------:R-:W-:-:S07]  /*3010*/  @!P0 VIADD R10, R10, 0x40 ;  /* 0x000000400a0a8836 */ /* 0x000fce0000000000 */
.L_x_36:
[----:B------:R-:W-:Y:S01]  /*3020*/  LEA R5, R7, 0xc0800000, 0x17 ;  /* 0xc080000007057811 */ /* 0x000fe200078eb8ff */
[----:B------:R-:W-:Y:S01]  /*3030*/  UMOV UR4, 0x40000000 ;  /* 0x4000000000047882 */ /* 0x000fe20000000000 */
[----:B------:R-:W-:Y:S01]  /*3040*/  IADD3 R7, PT, PT, R10, 0x80, -R7 ;  /* 0x000000800a077810 */ /* 0x000fe20007ffe807 */
[----:B------:R-:W-:Y:S02]  /*3050*/  UIADD3 UR4, UPT, UPT, UR4, -0x800000, URZ ;  /* 0xff80000004047890 */ /* 0x000fe4000fffe0ff */
[----:B------:R-:W-:-:S04]  /*3060*/  IMAD.IADD R8, R8, 0x1, -R5 ;  /* 0x0000000108087824 */ /* 0x000fc800078e0a05 */
[----:B------:R-:W0:Y:S01]  /*3070*/  MUFU.RCP R2, R8 ;  /* 0x0000000800027308 */ /* 0x000e220000001000 */
[----:B------:R-:W-:-:S04]  /*3080*/  FADD.FTZ R5, -R8, -RZ ;  /* 0x800000ff08057221 */ /* 0x000fc80000010100 */
[----:B0-----:R-:W-:-:S04]  /*3090*/  FFMA R9, R2, R5, 1 ;  /* 0x3f80000002097423 */ /* 0x001fc80000000005 */
[----:B------:R-:W-:-:S04]  /*30a0*/  FFMA R2, R2, R9, R2 ;  /* 0x0000000902027223 */ /* 0x000fc80000000002 */
[----:B------:R-:W-:-:S04]  /*30b0*/  FFMA R9, R2, UR4, RZ ;  /* 0x0000000402097c23 */ /* 0x000fc800080000ff */
[----:B------:R-:W-:-:S04]  /*30c0*/  FFMA R14, R5, R9, UR4 ;  /* 0x00000004050e7e23 */ /* 0x000fc80008000009 */
[----:B------:R-:W-:-:S04]  /*30d0*/  FFMA R9, R2, R14, R9 ;  /* 0x0000000e02097223 */ /* 0x000fc80000000009 */
[----:B------:R-:W-:-:S04]  /*30e0*/  FFMA R14, R5, R9, UR4 ;  /* 0x00000004050e7e23 */ /* 0x000fc80008000009 */
[----:B------:R-:W-:-:S05]  /*30f0*/  FFMA R5, R2, R14, R9 ;  /* 0x0000000e02057223 */ /* 0x000fca0000000009 */
[----:B------:R-:W-:-:S04]  /*3100*/  SHF.R.U32.HI R8, RZ, 0x17, R5 ;  /* 0x00000017ff087819 */ /* 0x000fc80000011605 */
[----:B------:R-:W-:-:S05]  /*3110*/  LOP3.LUT R8, R8, 0xff, RZ, 0xc0, !PT ;  /* 0x000000ff08087812 */ /* 0x000fca00078ec0ff */
[----:B------:R-:W-:-:S04]  /*3120*/  IMAD.IADD R10, R8, 0x1, R7 ;  /* 0x00000001080a7824 */ /* 0x000fc800078e0207 */
[----:B------:R-:W-:-:S05]  /*3130*/  VIADD R8, R10, 0xffffffff ;  /* 0xffffffff0a087836 */ /* 0x000fca0000000000 */
[----:B------:R-:W-:-:S13]  /*3140*/  ISETP.GE.U32.AND P0, PT, R8, 0xfe, PT ;  /* 0x000000fe0800780c */ /* 0x000fda0003f06070 */
[----:B------:R-:W-:Y:S05]  /*3150*/  @!P0 BRA `(.L_x_41) ;  /* 0x0000000000808947 */ /* 0x000fea0003800000 */
[----:B------:R-:W-:-:S13]  /*3160*/  ISETP.GT.AND P0, PT, R10, 0xfe, PT ;  /* 0x000000fe0a00780c */ /* 0x000fda0003f04270 */
[----:B------:R-:W-:Y:S05]  /*3170*/  @P0 BRA `(.L_x_42) ;  /* 0x00000000006c0947 */ /* 0x000fea0003800000 */
[----:B------:R-:W-:-:S13]  /*3180*/  ISETP.GE.AND P0, PT, R10, 0x1, PT ;  /* 0x000000010a00780c */ /* 0x000fda0003f06270 */
[----:B------:R-:W-:Y:S05]  /*3190*/  @P0 BRA `(.L_x_43) ;  /* 0x0000000000980947 */ /* 0x000fea0003800000 */
[----:B------:R-:W-:Y:S02]  /*31a0*/  ISETP.GE.AND P0, PT, R10, -0x18, PT ;  /* 0xffffffe80a00780c */ /* 0x000fe40003f06270 */
[----:B------:R-:W-:-:S11]  /*31b0*/  LOP3.LUT R5, R5, 0x80000000, RZ, 0xc0, !PT ;  /* 0x8000000005057812 */ /* 0x000fd600078ec0ff */
[----:B------:R-:W-:Y:S05]  /*31c0*/  @!P0 BRA `(.L_x_43) ;  /* 0x00000000008c8947 */ /* 0x000fea0003800000 */
[-CC-:B------:R-:W-:Y:S01]  /*31d0*/  FFMA.RZ R7, R2, R14.reuse, R9.reuse ;  /* 0x0000000e02077223 */ /* 0x180fe2000000c009 */
[C---:B------:R-:W-:Y:S02]  /*31e0*/  ISETP.NE.AND P2, PT, R10.reuse, RZ, PT ;  /* 0x000000ff0a00720c */ /* 0x040fe40003f45270 */
[----:B------:R-:W-:Y:S02]  /*31f0*/  ISETP.NE.AND P1, PT, R10, RZ, PT ;  /* 0x000000ff0a00720c */ /* 0x000fe40003f25270 */
[----:B------:R-:W-:Y:S01]  /*3200*/  LOP3.LUT R8, R7, 0x7fffff, RZ, 0xc0, !PT ;  /* 0x007fffff07087812 */ /* 0x000fe200078ec0ff */
[CCC-:B------:R-:W-:Y:S01]  /*3210*/  FFMA.RP R7, R2.reuse, R14.reuse, R9.reuse ;  /* 0x0000000e02077223 */ /* 0x1c0fe20000008009 */
[----:B------:R-:W-:Y:S01]  /*3220*/  FFMA.RM R2, R2, R14, R9 ;  /* 0x0000000e02027223 */ /* 0x000fe20000004009 */
[----:B------:R-:W-:Y:S01]  /*3230*/  VIADD R9, R10, 0x20 ;  /* 0x000000200a097836 */ /* 0x000fe20000000000 */
[----:B------:R-:W-:Y:S01]  /*3240*/  LOP3.LUT R8, R8, 0x800000, RZ, 0xfc, !PT ;  /* 0x0080000008087812 */ /* 0x000fe200078efcff */
[----:B------:R-:W-:-:S02]  /*3250*/  IMAD.MOV R10, RZ, RZ, -R10 ;  /* 0x000000ffff0a7224 */ /* 0x000fc400078e0a0a */
[----:B------:R-:W-:Y:S02]  /*3260*/  FSETP.NEU.FTZ.AND P0, PT, R7, R2, PT ;  /* 0x000000020700720b */ /* 0x000fe40003f1d000 */
[----:B------:R-:W-:Y:S02]  /*3270*/  SHF.L.U32 R9, R8, R9, RZ ;  /* 0x0000000908097219 */ /* 0x000fe400000006ff */
[----:B------:R-:W-:Y:S02]  /*3280*/  SEL R7, R10, RZ, P2 ;  /* 0x000000ff0a077207 */ /* 0x000fe40001000000 */
[----:B------:R-:W-:Y:S02]  /*3290*/  ISETP.NE.AND P1, PT, R9, RZ, P1 ;  /* 0x000000ff0900720c */ /* 0x000fe40000f25270 */
[----:B------:R-:W-:Y:S02]  /*32a0*/  SHF.R.U32.HI R7, RZ, R7, R8 ;  /* 0x00000007ff077219 */ /* 0x000fe40000011608 */
[----:B------:R-:W-:-:S02]  /*32b0*/  PLOP3.LUT P0, PT, P0, P1, PT, 0xf8, 0x8f ;  /* 0x00000000008f781c */ /* 0x000fc40000703f70 */
[----:B------:R-:W-:Y:S02]  /*32c0*/  SHF.R.U32.HI R9, RZ, 0x1, R7 ;  /* 0x00000001ff097819 */ /* 0x000fe40000011607 */
[----:B------:R-:W-:-:S04]  /*32d0*/  SEL R2, RZ, 0x1, !P0 ;  /* 0x00000001ff027807 */ /* 0x000fc80004000000 */
[----:B------:R-:W-:-:S04]  /*32e0*/  LOP3.LUT R2, R2, 0x1, R9, 0xf8, !PT ;  /* 0x0000000102027812 */ /* 0x000fc800078ef809 */
[----:B------:R-:W-:-:S05]  /*32f0*/  LOP3.LUT R2, R2, R7, RZ, 0xc0, !PT ;  /* 0x0000000702027212 */ /* 0x000fca00078ec0ff */
[----:B------:R-:W-:-:S05]  /*3300*/  IMAD.IADD R2, R9, 0x1, R2 ;  /* 0x0000000109027824 */ /* 0x000fca00078e0202 */
[----:B------:R-:W-:Y:S01]  /*3310*/  LOP3.LUT R5, R2, R5, RZ, 0xfc, !PT ;  /* 0x0000000502057212 */ /* 0x000fe200078efcff */
[----:B------:R-:W-:Y:S06]  /*3320*/  BRA `(.L_x_43) ;  /* 0x0000000000347947 */ /* 0x000fec0003800000 */
.L_x_42:
[----:B------:R-:W-:-:S04]  /*3330*/  LOP3.LUT R5, R5, 0x80000000, RZ, 0xc0, !PT ;  /* 0x8000000005057812 */ /* 0x000fc800078ec0ff */
[----:B------:R-:W-:Y:S01]  /*3340*/  LOP3.LUT R5, R5, 0x7f800000, RZ, 0xfc, !PT ;  /* 0x7f80000005057812 */ /* 0x000fe200078efcff */
[----:B------:R-:W-:Y:S06]  /*3350*/  BRA `(.L_x_43) ;  /* 0x0000000000287947 */ /* 0x000fec0003800000 */
.L_x_41:
[----:B------:R-:W-:Y:S01]  /*3360*/  IMAD R5, R7, 0x800000, R5 ;  /* 0x0080000007057824 */ /* 0x000fe200078e0205 */
[----:B------:R-:W-:Y:S06]  /*3370*/  BRA `(.L_x_43) ;  /* 0x0000000000207947 */ /* 0x000fec0003800000 */
.L_x_40:
[----:B------:R-:W-:-:S04]  /*3380*/  LOP3.LUT R5, R8, 0x80000000, R5, 0x48, !PT ;  /* 0x8000000008057812 */ /* 0x000fc800078e4805 */
[----:B------:R-:W-:Y:S01]  /*3390*/  LOP3.LUT R5, R5, 0x7f800000, RZ, 0xfc, !PT ;  /* 0x7f80000005057812 */ /* 0x000fe200078efcff */
[----:B------:R-:W-:Y:S06]  /*33a0*/  BRA `(.L_x_43) ;  /* 0x0000000000147947 */ /* 0x000fec0003800000 */
.L_x_39:
[----:B------:R-:W-:Y:S01]  /*33b0*/  LOP3.LUT R5, R8, 0x80000000, R5, 0x48, !PT ;  /* 0x8000000008057812 */ /* 0x000fe200078e4805 */
[----:B------:R-:W-:Y:S06]  /*33c0*/  BRA `(.L_x_43) ;  /* 0x00000000000c7947 */ /* 0x000fec0003800000 */
.L_x_38:
[----:B------:R-:W0:Y:S01]  /*33d0*/  MUFU.RSQ R5, -QNAN ;  /* 0xffc0000000057908 */ /* 0x000e220000001400 */
[----:B------:R-:W-:Y:S05]  /*33e0*/  BRA `(.L_x_43) ;  /* 0x0000000000047947 */ /* 0x000fea0003800000 */
.L_x_37:
[----:B------:R-:W-:-:S07]  /*33f0*/  FADD.FTZ R5, R2, 2 ;  /* 0x4000000002057421 */ /* 0x000fce0000010000 */
.L_x_43:
[----:B------:R-:W-:-:S04]  /*3400*/  IMAD.MOV.U32 R7, RZ, RZ, 0x0 ;  /* 0x00000000ff077424 */ /* 0x000fc800078e00ff */
[----:B0-----:R-:W-:Y:S05]  /*3410*/  RET.REL.NODEC R6 `(_Z21device_initialize_arriiPfi) ;  /* 0xffffffc806f87950 */ /* 0x001fea0003c3ffff */
.L_x_44:
        /* <DEDUP_REMOVED lines=14> */
.L_x_47:


//--------------------- .text._Z12float_to_b16iPfS_ --------------------------
	.section	.text._Z12float_to_b16iPfS_,"ax",@progbits
	.align	128
        .global         _Z12float_to_b16iPfS_
        .type           _Z12float_to_b16iPfS_,@function
        .size           _Z12float_to_b16iPfS_,(.L_x_55 - _Z12float_to_b16iPfS_)
        .other          _Z12float_to_b16iPfS_,@"STO_CUDA_ENTRY STV_DEFAULT"
_Z12float_to_b16iPfS_:
.text._Z12float_to_b16iPfS_:
        /* <DEDUP_REMOVED lines=9> */
[----:B------:R-:W1:Y:S07]  /*0090*/  LDCU.64 UR4, c[0x0][0x358] ;  /* 0x00006b00ff0477ac */ /* 0x000e6e0008000a00 */
[----:B------:R-:W2:Y:S01]  /*00a0*/  LDC.64 R4, c[0x0][0x390] ;  /* 0x0000e400ff047b82 */ /* 0x000ea20000000a00 */
[----:B0-----:R-:W-:-:S06]  /*00b0*/  IMAD.WIDE R2, R7, 0x4, R2 ;  /* 0x0000000407027825 */ /* 0x001fcc00078e0202 */
[----:B-1----:R-:W3:Y:S01]  /*00c0*/  LDG.E R2, desc[UR4][R2.64] ;  /* 0x0000000402027981 */ /* 0x002ee2000c1e1900 */
[----:B--2---:R-:W-:Y:S01]  /*00d0*/  IMAD.WIDE R4, R7, 0x4, R4 ;  /* 0x0000000407047825 */ /* 0x004fe200078e0204 */
[----:B---3--:R-:W0:Y:S02]  /*00e0*/  F2F.BF16.F32 R0, R2 ;  /* 0x0000000200007304 */ /* 0x008e240000202000 */
[----:B0-----:R-:W-:-:S05]  /*00f0*/  SHF.L.U32 R7, R0, 0x10, RZ ;  /* 0x0000001000077819 */ /* 0x001fca00000006ff */
[----:B------:R-:W-:Y:S01]  /*0100*/  STG.E desc[UR4][R4.64], R7 ;  /* 0x0000000704007986 */ /* 0x000fe2000c101904 */
[----:B------:R-:W-:Y:S05]  /*0110*/  EXIT ;  /* 0x000000000000794d */ /* 0x000fea0003800000 */
.L_x_45:
        /* <DEDUP_REMOVED lines=14> */
.L_x_55:


//--------------------- .nv.global.init           --------------------------
	.section	.nv.global.init,"aw",@progbits
	.align	4
.nv.global.init:
	.type		mrg32k3aM1SubSeq,@object
	.size		mrg32k3aM1SubSeq,(mrg32k3aM2SubSeq - mrg32k3aM1SubSeq)
mrg32k3aM1SubSeq:
        /*0000*/ 	.byte	0x0b, 0xcc, 0xee, 0x04, 0x73, 0x29, 0x8b, 0x6f, 0xf6, 0x53, 0x03, 0xf6, 0x23, 0xf6, 0xea, 0xda
        /* <DEDUP_REMOVED lines=125> */
	.type		mrg32k3aM2SubSeq,@object
	.size		mrg32k3aM2SubSeq,(mrg32k3aM1 - mrg32k3aM2SubSeq)
mrg32k3aM2SubSeq:
        /* <DEDUP_REMOVED lines=126> */
	.type		mrg32k3aM1,@object
	.size		mrg32k3aM1,(mrg32k3aM1Seq - mrg32k3aM1)
mrg32k3aM1:
        /* <DEDUP_REMOVED lines=144> */
	.type		mrg32k3aM1Seq,@object
	.size		mrg32k3aM1Seq,(mrg32k3aM2 - mrg32k3aM1Seq)
mrg32k3aM1Seq:
        /* <DEDUP_REMOVED lines=144> */
	.type		mrg32k3aM2,@object
	.size		mrg32k3aM2,(mrg32k3aM2Seq - mrg32k3aM2)
mrg32k3aM2:
        /* <DEDUP_REMOVED lines=144> */
	.type		mrg32k3aM2Seq,@object
	.size		mrg32k3aM2Seq,(precalc_xorwow_matrix - mrg32k3aM2Seq)
mrg32k3aM2Seq:
        /* <DEDUP_REMOVED lines=144> */
	.type		precalc_xorwow_matrix,@object
	.size		precalc_xorwow_matrix,(precalc_xorwow_offset_matrix - precalc_xorwow_matrix)
precalc_xorwow_matrix:
        /* <DEDUP_REMOVED lines=6400> */
	.type		precalc_xorwow_offset_matrix,@object
	.size		precalc_xorwow_offset_matrix,($str - precalc_xorwow_offset_matrix)
precalc_xorwow_offset_matrix:
        /* <DEDUP_REMOVED lines=6400> */
	.type		$str,@object
	.size		$str,(.L_13 - $str)
$str:
        /*353c0*/ 	.byte	0x56, 0x61, 0x6c, 0x75, 0x65, 0x20, 0x31, 0x3a, 0x20, 0x25, 0x66, 0x2c, 0x20, 0x56, 0x61, 0x6c
        /*353d0*/ 	.byte	0x75, 0x65, 0x20, 0x32, 0x3a, 0x20, 0x25, 0x66, 0x0a, 0x00
.L_13:


//--------------------- .nv.shared.reserved.0     --------------------------
	.section	.nv.shared.reserved.0,"aw",@nobits
	.weak		__nv_reservedSMEM_offset_0_alias
	.size		__nv_reservedSMEM_offset_0_alias, 0, 64
	.other		__nv_reservedSMEM_offset_0_alias,@"STO_CUDA_RESERVED_SHARED STV_DEFAULT"
__nv_reservedSMEM_offset_0_alias:
	.zero		0
	.zero		64


//--------------------- .nv.global                --------------------------
	.section	.nv.global,"aw",@nobits
	.align	2
.nv.global:
	.type		one_half_bfloat,@object
	.size		one_half_bfloat,(kSqrt2OverPi - one_half_bfloat)
one_half_bfloat:
	.zero		2
	.type		kSqrt2OverPi,@object
	.size		kSqrt2OverPi,(one_bfloat - kSqrt2OverPi)
kSqrt2OverPi:
	.zero		2
	.type		one_bfloat,@object
	.size		one_bfloat,(kCoefficient - one_bfloat)
one_bfloat:
	.zero		2
	.type		kCoefficient,@object
	.size		kCoefficient,(.L_10 - kCoefficient)
kCoefficient:
	.zero		2
.L_10:


//--------------------- .nv.constant0._Z8mat_multiiiiPfS_S_ --------------------------
	.section	.nv.constant0._Z8mat_multiiiiPfS_S_,"a",@progbits
	.sectionflags	@""
	.align	4
.nv.constant0._Z8mat_multiiiiPfS_S_:
	.zero		936


//--------------------- .nv.constant0._Z16element_wise_sumiPfS_ --------------------------
	.section	.nv.constant0._Z16element_wise_sumiPfS_,"a",@progbits
	.sectionflags	@""
	.align	4
.nv.constant0._Z16element_wise_sumiPfS_:
	.zero		920


//--------------------- .nv.constant0._Z8fwd_passiiiiPfS_S_ --------------------------
	.section	.nv.constant0._Z8fwd_passiiiiPfS_S_,"a",@progbits
	.sectionflags	@""
	.align	4
.nv.constant0._Z8fwd_passiiiiPfS_S_:
	.zero		936


//--------------------- .nv.constant0._Z6h_gelu13__nv_bfloat16PS_ --------------------------
	.section	.nv.constant0._Z6h_gelu13__nv_bfloat16PS_,"a",@progbits
	.sectionflags	@""
	.align	4
.nv.constant0._Z6h_gelu13__nv_bfloat16PS_:
	.zero		912


//--------------------- .nv.constant0._Z20setup_gelu_constantsv --------------------------
	.section	.nv.constant0._Z20setup_gelu_constantsv,"a",@progbits
	.sectionflags	@""
	.align	4
.nv.constant0._Z20setup_gelu_constantsv:
	.zero		896


//--------------------- .nv.constant0._Z31device_initialize_arr_with_onesiPf --------------------------
	.section	.nv.constant0._Z31device_initialize_arr_with_onesiPf,"a",@progbits
	.sectionflags	@""
	.align	4
.nv.constant0._Z31device_initialize_arr_with_onesiPf:
	.zero		912


//--------------------- .nv.constant0._Z21device_initialize_arriiPfi --------------------------
	.section	.nv.constant0._Z21device_initialize_arriiPfi,"a",@progbits
	.sectionflags	@""
	.align	4
.nv.constant0._Z21device_initialize_arriiPfi:
	.zero		916


//--------------------- .nv.constant0._Z12float_to_b16iPfS_ --------------------------
	.section	.nv.constant0._Z12float_to_b16iPfS_,"a",@progbits
	.sectionflags	@""
	.align	4
.nv.constant0._Z12float_to_b16iPfS_:
	.zero		920


//--------------------- SYMBOLS --------------------------

	.type		.nv.reservedSmem.offset0,@object
	.size		.nv.reservedSmem.offset0,0x4
	.type		vprintf,@function
